//
// Generated by NVIDIA NVVM Compiler
//
// Compiler Build ID: CL-36424714
// Cuda compilation tools, release 13.0, V13.0.88
// Based on NVVM 20.0.0
//

.version 9.0
.target sm_100
.address_size 64

	// .globl	_Z16fft_stage_kernelP6float2mi
.global .align 4 .b8 __cudart_i2opi_f[24] = {65, 144, 67, 60, 153, 149, 98, 219, 192, 221, 52, 245, 209, 87, 39, 252, 41, 21, 68, 78, 110, 131, 249, 162};

.visible .entry _Z16fft_stage_kernelP6float2mi(
	.param .u64 .ptr .align 1 _Z16fft_stage_kernelP6float2mi_param_0,
	.param .u64 _Z16fft_stage_kernelP6float2mi_param_1,
	.param .u32 _Z16fft_stage_kernelP6float2mi_param_2
)
{
	.local .align 4 .b8 	__local_depot0[28];
	.reg .b64 	%SP;
	.reg .b64 	%SPL;
	.reg .pred 	%p<10>;
	.reg .b32 	%r<54>;
	.reg .b32 	%f<44>;
	.reg .b64 	%rd<31>;
	.reg .b64 	%fd<7>;

	mov.u64 	%SPL, __local_depot0;
	ld.param.u64 	%rd9, [_Z16fft_stage_kernelP6float2mi_param_0];
	ld.param.u32 	%r19, [_Z16fft_stage_kernelP6float2mi_param_2];
	add.u64 	%rd1, %SPL, 0;
	mov.u32 	%r20, %ctaid.x;
	mov.u32 	%r21, %ntid.x;
	mov.u32 	%r22, %tid.x;
	mad.lo.s32 	%r23, %r20, %r21, %r22;
	add.s32 	%r1, %r19, -1;
	mov.b32 	%r24, 1;
	shl.b32 	%r2, %r24, %r1;
	shr.u32 	%r3, %r23, %r1;
	add.s32 	%r25, %r2, -1;
	and.b32  	%r4, %r25, %r23;
	cvt.rn.f32.u32 	%f7, %r4;
	cvt.f64.f32 	%fd1, %f7;
	mul.f64 	%fd2, %fd1, 0dC00921FB54442D18;
	cvt.rn.f64.u32 	%fd3, %r2;
	div.rn.f64 	%fd4, %fd2, %fd3;
	cvt.rn.f32.f64 	%f1, %fd4;
	mul.f32 	%f8, %f1, 0f3F22F983;
	cvt.rni.s32.f32 	%r53, %f8;
	cvt.rn.f32.s32 	%f9, %r53;
	fma.rn.f32 	%f10, %f9, 0fBFC90FDA, %f1;
	fma.rn.f32 	%f11, %f9, 0fB3A22168, %f10;
	fma.rn.f32 	%f43, %f9, 0fA7C234C5, %f11;
	abs.f32 	%f3, %f1;
	setp.ltu.f32 	%p1, %f3, 0f47CE4780;
	@%p1 bra 	$L__BB0_8;
	setp.neu.f32 	%p2, %f3, 0f7F800000;
	@%p2 bra 	$L__BB0_3;
	mov.f32 	%f14, 0f00000000;
	mul.rn.f32 	%f43, %f1, %f14;
	mov.b32 	%r53, 0;
	bra.uni 	$L__BB0_8;
$L__BB0_3:
	mov.b32 	%r6, %f1;
	shl.b32 	%r27, %r6, 8;
	or.b32  	%r7, %r27, -2147483648;
	mov.b64 	%rd30, 0;
	mov.b32 	%r50, 0;
	mov.u64 	%rd28, __cudart_i2opi_f;
	mov.u64 	%rd29, %rd1;
$L__BB0_4:
	.pragma "nounroll";
	ld.global.nc.u32 	%r28, [%rd28];
	mad.wide.u32 	%rd13, %r28, %r7, %rd30;
	shr.u64 	%rd30, %rd13, 32;
	st.local.u32 	[%rd29], %rd13;
	add.s32 	%r50, %r50, 1;
	add.s64 	%rd29, %rd29, 4;
	add.s64 	%rd28, %rd28, 4;
	setp.ne.s32 	%p3, %r50, 6;
	@%p3 bra 	$L__BB0_4;
	shr.u32 	%r29, %r6, 23;
	st.local.u32 	[%rd1+24], %rd30;
	and.b32  	%r10, %r29, 31;
	and.b32  	%r30, %r29, 224;
	add.s32 	%r31, %r30, -128;
	shr.u32 	%r32, %r31, 5;
	mul.wide.u32 	%rd14, %r32, 4;
	sub.s64 	%rd8, %rd1, %rd14;
	ld.local.u32 	%r51, [%rd8+24];
	ld.local.u32 	%r52, [%rd8+20];
	setp.eq.s32 	%p4, %r10, 0;
	@%p4 bra 	$L__BB0_7;
	shf.l.wrap.b32 	%r51, %r52, %r51, %r10;
	ld.local.u32 	%r33, [%rd8+16];
	shf.l.wrap.b32 	%r52, %r33, %r52, %r10;
$L__BB0_7:
	shr.u32 	%r34, %r51, 30;
	shf.l.wrap.b32 	%r35, %r52, %r51, 2;
	shl.b32 	%r36, %r52, 2;
	shr.u32 	%r37, %r35, 31;
	add.s32 	%r38, %r37, %r34;
	neg.s32 	%r39, %r38;
	setp.lt.s32 	%p5, %r6, 0;
	selp.b32 	%r53, %r39, %r38, %p5;
	xor.b32  	%r40, %r35, %r6;
	shr.s32 	%r41, %r35, 31;
	xor.b32  	%r42, %r41, %r35;
	xor.b32  	%r43, %r41, %r36;
	cvt.u64.u32 	%rd15, %r42;
	shl.b64 	%rd16, %rd15, 32;
	cvt.u64.u32 	%rd17, %r43;
	or.b64  	%rd18, %rd16, %rd17;
	cvt.rn.f64.s64 	%fd5, %rd18;
	mul.f64 	%fd6, %fd5, 0d3BF921FB54442D19;
	cvt.rn.f32.f64 	%f12, %fd6;
	neg.f32 	%f13, %f12;
	setp.lt.s32 	%p6, %r40, 0;
	selp.f32 	%f43, %f13, %f12, %p6;
$L__BB0_8:
	cvt.u64.u32 	%rd19, %r4;
	cvta.to.global.u64 	%rd20, %rd9;
	mul.f32 	%f15, %f43, %f43;
	fma.rn.f32 	%f16, %f15, 0f37CBAC00, 0fBAB607ED;
	fma.rn.f32 	%f17, %f16, %f15, 0f3D2AAABB;
	fma.rn.f32 	%f18, %f17, %f15, 0fBEFFFFFF;
	fma.rn.f32 	%f19, %f18, %f15, 0f3F800000;
	fma.rn.f32 	%f20, %f15, %f43, 0f00000000;
	fma.rn.f32 	%f21, %f15, 0fB94D4153, 0f3C0885E4;
	fma.rn.f32 	%f22, %f21, %f15, 0fBE2AAAA8;
	fma.rn.f32 	%f23, %f22, %f20, %f43;
	and.b32  	%r45, %r53, 1;
	setp.eq.b32 	%p7, %r45, 1;
	selp.f32 	%f24, %f19, %f23, %p7;
	selp.f32 	%f25, %f23, %f19, %p7;
	and.b32  	%r46, %r53, 2;
	setp.eq.s32 	%p8, %r46, 0;
	neg.f32 	%f26, %f24;
	selp.f32 	%f27, %f24, %f26, %p8;
	add.s32 	%r47, %r53, 1;
	and.b32  	%r48, %r47, 2;
	setp.eq.s32 	%p9, %r48, 0;
	neg.f32 	%f28, %f25;
	selp.f32 	%f29, %f25, %f28, %p9;
	cvt.u64.u32 	%rd21, %r3;
	add.s32 	%r49, %r1, 1;
	shl.b64 	%rd22, %rd21, %r49;
	add.s64 	%rd23, %rd22, %rd19;
	shl.b64 	%rd24, %rd23, 3;
	add.s64 	%rd25, %rd20, %rd24;
	ld.global.v2.f32 	{%f30, %f31}, [%rd25];
	mul.wide.u32 	%rd26, %r2, 8;
	add.s64 	%rd27, %rd25, %rd26;
	ld.global.v2.f32 	{%f32, %f33}, [%rd27];
	mul.f32 	%f34, %f32, %f29;
	mul.f32 	%f35, %f33, %f27;
	sub.f32 	%f36, %f34, %f35;
	mul.f32 	%f37, %f32, %f27;
	fma.rn.f32 	%f38, %f33, %f29, %f37;
	add.f32 	%f39, %f30, %f36;
	add.f32 	%f40, %f31, %f38;
	st.global.v2.f32 	[%rd25], {%f39, %f40};
	sub.f32 	%f41, %f30, %f36;
	sub.f32 	%f42, %f31, %f38;
	st.global.v2.f32 	[%rd27], {%f41, %f42};
	ret;

}
	// .globl	_Z20row_fft_stage_kernelP6float2mmi
.visible .entry _Z20row_fft_stage_kernelP6float2mmi(
	.param .u64 .ptr .align 1 _Z20row_fft_stage_kernelP6float2mmi_param_0,
	.param .u64 _Z20row_fft_stage_kernelP6float2mmi_param_1,
	.param .u64 _Z20row_fft_stage_kernelP6float2mmi_param_2,
	.param .u32 _Z20row_fft_stage_kernelP6float2mmi_param_3
)
{
	.local .align 4 .b8 	__local_depot1[28];
	.reg .b64 	%SP;
	.reg .b64 	%SPL;
	.reg .pred 	%p<12>;
	.reg .b32 	%r<55>;
	.reg .b32 	%f<45>;
	.reg .b64 	%rd<49>;
	.reg .b64 	%fd<7>;

	mov.u64 	%SPL, __local_depot1;
	ld.param.u64 	%rd20, [_Z20row_fft_stage_kernelP6float2mmi_param_0];
	ld.param.u64 	%rd22, [_Z20row_fft_stage_kernelP6float2mmi_param_1];
	ld.param.u64 	%rd21, [_Z20row_fft_stage_kernelP6float2mmi_param_2];
	ld.param.u32 	%r15, [_Z20row_fft_stage_kernelP6float2mmi_param_3];
	add.u64 	%rd1, %SPL, 0;
	shr.u64 	%rd2, %rd21, 1;
	mov.u32 	%r16, %ctaid.x;
	mov.u32 	%r17, %ntid.x;
	mov.u32 	%r18, %tid.x;
	mad.lo.s32 	%r19, %r16, %r17, %r18;
	cvt.u64.u32 	%rd3, %r19;
	mul.lo.s64 	%rd24, %rd2, %rd22;
	setp.le.u64 	%p1, %rd24, %rd3;
	@%p1 bra 	$L__BB1_13;
	and.b64  	%rd25, %rd2, 9223372032559808512;
	setp.ne.s64 	%p2, %rd25, 0;
	@%p2 bra 	$L__BB1_3;
	cvt.u32.u64 	%r20, %rd2;
	cvt.u32.u64 	%r21, %rd3;
	div.u32 	%r22, %r21, %r20;
	mul.lo.s32 	%r23, %r22, %r20;
	sub.s32 	%r24, %r21, %r23;
	cvt.u64.u32 	%rd44, %r22;
	cvt.u64.u32 	%rd45, %r24;
	bra.uni 	$L__BB1_4;
$L__BB1_3:
	div.u64 	%rd44, %rd3, %rd2;
	mul.lo.s64 	%rd26, %rd44, %rd2;
	sub.s64 	%rd45, %rd3, %rd26;
$L__BB1_4:
	add.s32 	%r25, %r15, -1;
	mov.b32 	%r26, 1;
	shl.b32 	%r27, %r26, %r25;
	cvt.u64.u32 	%rd10, %r27;
	shr.u64 	%rd27, %rd45, %r25;
	shl.b64 	%rd11, %rd27, %r15;
	add.s64 	%rd28, %rd10, -1;
	and.b64  	%rd12, %rd45, %rd28;
	cvt.rn.f32.u64 	%f7, %rd12;
	cvt.f64.f32 	%fd1, %f7;
	mul.f64 	%fd2, %fd1, 0dC00921FB54442D18;
	cvt.rn.f32.u32 	%f8, %r27;
	cvt.f64.f32 	%fd3, %f8;
	div.rn.f64 	%fd4, %fd2, %fd3;
	cvt.rn.f32.f64 	%f1, %fd4;
	mul.f32 	%f9, %f1, 0f3F22F983;
	cvt.rni.s32.f32 	%r54, %f9;
	cvt.rn.f32.s32 	%f10, %r54;
	fma.rn.f32 	%f11, %f10, 0fBFC90FDA, %f1;
	fma.rn.f32 	%f12, %f10, 0fB3A22168, %f11;
	fma.rn.f32 	%f44, %f10, 0fA7C234C5, %f12;
	abs.f32 	%f3, %f1;
	setp.ltu.f32 	%p3, %f3, 0f47CE4780;
	@%p3 bra 	$L__BB1_12;
	setp.neu.f32 	%p4, %f3, 0f7F800000;
	@%p4 bra 	$L__BB1_7;
	mov.f32 	%f15, 0f00000000;
	mul.rn.f32 	%f44, %f1, %f15;
	mov.b32 	%r54, 0;
	bra.uni 	$L__BB1_12;
$L__BB1_7:
	mov.b32 	%r2, %f1;
	shl.b32 	%r29, %r2, 8;
	or.b32  	%r3, %r29, -2147483648;
	mov.b64 	%rd48, 0;
	mov.b32 	%r51, 0;
	mov.u64 	%rd46, __cudart_i2opi_f;
	mov.u64 	%rd47, %rd1;
$L__BB1_8:
	.pragma "nounroll";
	ld.global.nc.u32 	%r30, [%rd46];
	mad.wide.u32 	%rd31, %r30, %r3, %rd48;
	shr.u64 	%rd48, %rd31, 32;
	st.local.u32 	[%rd47], %rd31;
	add.s32 	%r51, %r51, 1;
	add.s64 	%rd47, %rd47, 4;
	add.s64 	%rd46, %rd46, 4;
	setp.ne.s32 	%p5, %r51, 6;
	@%p5 bra 	$L__BB1_8;
	shr.u32 	%r31, %r2, 23;
	st.local.u32 	[%rd1+24], %rd48;
	and.b32  	%r6, %r31, 31;
	and.b32  	%r32, %r31, 224;
	add.s32 	%r33, %r32, -128;
	shr.u32 	%r34, %r33, 5;
	mul.wide.u32 	%rd32, %r34, 4;
	sub.s64 	%rd19, %rd1, %rd32;
	ld.local.u32 	%r52, [%rd19+24];
	ld.local.u32 	%r53, [%rd19+20];
	setp.eq.s32 	%p6, %r6, 0;
	@%p6 bra 	$L__BB1_11;
	shf.l.wrap.b32 	%r52, %r53, %r52, %r6;
	ld.local.u32 	%r35, [%rd19+16];
	shf.l.wrap.b32 	%r53, %r35, %r53, %r6;
$L__BB1_11:
	shr.u32 	%r36, %r52, 30;
	shf.l.wrap.b32 	%r37, %r53, %r52, 2;
	shl.b32 	%r38, %r53, 2;
	shr.u32 	%r39, %r37, 31;
	add.s32 	%r40, %r39, %r36;
	neg.s32 	%r41, %r40;
	setp.lt.s32 	%p7, %r2, 0;
	selp.b32 	%r54, %r41, %r40, %p7;
	xor.b32  	%r42, %r37, %r2;
	shr.s32 	%r43, %r37, 31;
	xor.b32  	%r44, %r43, %r37;
	xor.b32  	%r45, %r43, %r38;
	cvt.u64.u32 	%rd33, %r44;
	shl.b64 	%rd34, %rd33, 32;
	cvt.u64.u32 	%rd35, %r45;
	or.b64  	%rd36, %rd34, %rd35;
	cvt.rn.f64.s64 	%fd5, %rd36;
	mul.f64 	%fd6, %fd5, 0d3BF921FB54442D19;
	cvt.rn.f32.f64 	%f13, %fd6;
	neg.f32 	%f14, %f13;
	setp.lt.s32 	%p8, %r42, 0;
	selp.f32 	%f44, %f14, %f13, %p8;
$L__BB1_12:
	mul.f32 	%f16, %f44, %f44;
	fma.rn.f32 	%f17, %f16, 0f37CBAC00, 0fBAB607ED;
	fma.rn.f32 	%f18, %f17, %f16, 0f3D2AAABB;
	fma.rn.f32 	%f19, %f18, %f16, 0fBEFFFFFF;
	fma.rn.f32 	%f20, %f19, %f16, 0f3F800000;
	fma.rn.f32 	%f21, %f16, %f44, 0f00000000;
	fma.rn.f32 	%f22, %f16, 0fB94D4153, 0f3C0885E4;
	fma.rn.f32 	%f23, %f22, %f16, 0fBE2AAAA8;
	fma.rn.f32 	%f24, %f23, %f21, %f44;
	and.b32  	%r47, %r54, 1;
	setp.eq.b32 	%p9, %r47, 1;
	selp.f32 	%f25, %f20, %f24, %p9;
	selp.f32 	%f26, %f24, %f20, %p9;
	and.b32  	%r48, %r54, 2;
	setp.eq.s32 	%p10, %r48, 0;
	neg.f32 	%f27, %f25;
	selp.f32 	%f28, %f25, %f27, %p10;
	add.s32 	%r49, %r54, 1;
	and.b32  	%r50, %r49, 2;
	setp.eq.s32 	%p11, %r50, 0;
	neg.f32 	%f29, %f26;
	selp.f32 	%f30, %f26, %f29, %p11;
	mad.lo.s64 	%rd37, %rd44, %rd21, %rd12;
	add.s64 	%rd38, %rd37, %rd11;
	cvta.to.global.u64 	%rd39, %rd20;
	shl.b64 	%rd40, %rd38, 3;
	add.s64 	%rd41, %rd39, %rd40;
	ld.global.v2.f32 	{%f31, %f32}, [%rd41];
	shl.b64 	%rd42, %rd10, 3;
	add.s64 	%rd43, %rd41, %rd42;
	ld.global.v2.f32 	{%f33, %f34}, [%rd43];
	mul.f32 	%f35, %f33, %f30;
	mul.f32 	%f36, %f34, %f28;
	sub.f32 	%f37, %f35, %f36;
	mul.f32 	%f38, %f33, %f28;
	fma.rn.f32 	%f39, %f34, %f30, %f38;
	add.f32 	%f40, %f31, %f37;
	add.f32 	%f41, %f32, %f39;
	st.global.v2.f32 	[%rd41], {%f40, %f41};
	sub.f32 	%f42, %f31, %f37;
	sub.f32 	%f43, %f32, %f39;
	st.global.v2.f32 	[%rd43], {%f42, %f43};
$L__BB1_13:
	ret;

}
	// .globl	_Z20col_fft_stage_kernelP6float2mmi
.visible .entry _Z20col_fft_stage_kernelP6float2mmi(
	.param .u64 .ptr .align 1 _Z20col_fft_stage_kernelP6float2mmi_param_0,
	.param .u64 _Z20col_fft_stage_kernelP6float2mmi_param_1,
	.param .u64 _Z20col_fft_stage_kernelP6float2mmi_param_2,
	.param .u32 _Z20col_fft_stage_kernelP6float2mmi_param_3
)
{
	.local .align 4 .b8 	__local_depot2[28];
	.reg .b64 	%SP;
	.reg .b64 	%SPL;
	.reg .pred 	%p<12>;
	.reg .b32 	%r<55>;
	.reg .b32 	%f<45>;
	.reg .b64 	%rd<51>;
	.reg .b64 	%fd<7>;

	mov.u64 	%SPL, __local_depot2;
	ld.param.u64 	%rd20, [_Z20col_fft_stage_kernelP6float2mmi_param_0];
	ld.param.u64 	%rd22, [_Z20col_fft_stage_kernelP6float2mmi_param_1];
	ld.param.u64 	%rd21, [_Z20col_fft_stage_kernelP6float2mmi_param_2];
	ld.param.u32 	%r15, [_Z20col_fft_stage_kernelP6float2mmi_param_3];
	add.u64 	%rd1, %SPL, 0;
	shr.u64 	%rd2, %rd22, 1;
	mov.u32 	%r16, %ctaid.x;
	mov.u32 	%r17, %ntid.x;
	mov.u32 	%r18, %tid.x;
	mad.lo.s32 	%r19, %r16, %r17, %r18;
	cvt.u64.u32 	%rd3, %r19;
	mul.lo.s64 	%rd24, %rd21, %rd2;
	setp.le.u64 	%p1, %rd24, %rd3;
	@%p1 bra 	$L__BB2_13;
	and.b64  	%rd25, %rd2, 9223372032559808512;
	setp.ne.s64 	%p2, %rd25, 0;
	@%p2 bra 	$L__BB2_3;
	cvt.u32.u64 	%r20, %rd2;
	cvt.u32.u64 	%r21, %rd3;
	div.u32 	%r22, %r21, %r20;
	mul.lo.s32 	%r23, %r22, %r20;
	sub.s32 	%r24, %r21, %r23;
	cvt.u64.u32 	%rd46, %r22;
	cvt.u64.u32 	%rd47, %r24;
	bra.uni 	$L__BB2_4;
$L__BB2_3:
	div.u64 	%rd46, %rd3, %rd2;
	mul.lo.s64 	%rd26, %rd46, %rd2;
	sub.s64 	%rd47, %rd3, %rd26;
$L__BB2_4:
	add.s32 	%r25, %r15, -1;
	mov.b32 	%r26, 1;
	shl.b32 	%r27, %r26, %r25;
	cvt.u64.u32 	%rd10, %r27;
	shr.u64 	%rd27, %rd47, %r25;
	shl.b64 	%rd11, %rd27, %r15;
	add.s64 	%rd28, %rd10, -1;
	and.b64  	%rd12, %rd47, %rd28;
	cvt.rn.f32.u64 	%f7, %rd12;
	cvt.f64.f32 	%fd1, %f7;
	mul.f64 	%fd2, %fd1, 0dC00921FB54442D18;
	cvt.rn.f32.u32 	%f8, %r27;
	cvt.f64.f32 	%fd3, %f8;
	div.rn.f64 	%fd4, %fd2, %fd3;
	cvt.rn.f32.f64 	%f1, %fd4;
	mul.f32 	%f9, %f1, 0f3F22F983;
	cvt.rni.s32.f32 	%r54, %f9;
	cvt.rn.f32.s32 	%f10, %r54;
	fma.rn.f32 	%f11, %f10, 0fBFC90FDA, %f1;
	fma.rn.f32 	%f12, %f10, 0fB3A22168, %f11;
	fma.rn.f32 	%f44, %f10, 0fA7C234C5, %f12;
	abs.f32 	%f3, %f1;
	setp.ltu.f32 	%p3, %f3, 0f47CE4780;
	@%p3 bra 	$L__BB2_12;
	setp.neu.f32 	%p4, %f3, 0f7F800000;
	@%p4 bra 	$L__BB2_7;
	mov.f32 	%f15, 0f00000000;
	mul.rn.f32 	%f44, %f1, %f15;
	mov.b32 	%r54, 0;
	bra.uni 	$L__BB2_12;
$L__BB2_7:
	mov.b32 	%r2, %f1;
	shl.b32 	%r29, %r2, 8;
	or.b32  	%r3, %r29, -2147483648;
	mov.b64 	%rd50, 0;
	mov.b32 	%r51, 0;
	mov.u64 	%rd48, __cudart_i2opi_f;
	mov.u64 	%rd49, %rd1;
$L__BB2_8:
	.pragma "nounroll";
	ld.global.nc.u32 	%r30, [%rd48];
	mad.wide.u32 	%rd31, %r30, %r3, %rd50;
	shr.u64 	%rd50, %rd31, 32;
	st.local.u32 	[%rd49], %rd31;
	add.s32 	%r51, %r51, 1;
	add.s64 	%rd49, %rd49, 4;
	add.s64 	%rd48, %rd48, 4;
	setp.ne.s32 	%p5, %r51, 6;
	@%p5 bra 	$L__BB2_8;
	shr.u32 	%r31, %r2, 23;
	st.local.u32 	[%rd1+24], %rd50;
	and.b32  	%r6, %r31, 31;
	and.b32  	%r32, %r31, 224;
	add.s32 	%r33, %r32, -128;
	shr.u32 	%r34, %r33, 5;
	mul.wide.u32 	%rd32, %r34, 4;
	sub.s64 	%rd19, %rd1, %rd32;
	ld.local.u32 	%r52, [%rd19+24];
	ld.local.u32 	%r53, [%rd19+20];
	setp.eq.s32 	%p6, %r6, 0;
	@%p6 bra 	$L__BB2_11;
	shf.l.wrap.b32 	%r52, %r53, %r52, %r6;
	ld.local.u32 	%r35, [%rd19+16];
	shf.l.wrap.b32 	%r53, %r35, %r53, %r6;
$L__BB2_11:
	shr.u32 	%r36, %r52, 30;
	shf.l.wrap.b32 	%r37, %r53, %r52, 2;
	shl.b32 	%r38, %r53, 2;
	shr.u32 	%r39, %r37, 31;
	add.s32 	%r40, %r39, %r36;
	neg.s32 	%r41, %r40;
	setp.lt.s32 	%p7, %r2, 0;
	selp.b32 	%r54, %r41, %r40, %p7;
	xor.b32  	%r42, %r37, %r2;
	shr.s32 	%r43, %r37, 31;
	xor.b32  	%r44, %r43, %r37;
	xor.b32  	%r45, %r43, %r38;
	cvt.u64.u32 	%rd33, %r44;
	shl.b64 	%rd34, %rd33, 32;
	cvt.u64.u32 	%rd35, %r45;
	or.b64  	%rd36, %rd34, %rd35;
	cvt.rn.f64.s64 	%fd5, %rd36;
	mul.f64 	%fd6, %fd5, 0d3BF921FB54442D19;
	cvt.rn.f32.f64 	%f13, %fd6;
	neg.f32 	%f14, %f13;
	setp.lt.s32 	%p8, %r42, 0;
	selp.f32 	%f44, %f14, %f13, %p8;
$L__BB2_12:
	cvta.to.global.u64 	%rd37, %rd20;
	mul.f32 	%f16, %f44, %f44;
	fma.rn.f32 	%f17, %f16, 0f37CBAC00, 0fBAB607ED;
	fma.rn.f32 	%f18, %f17, %f16, 0f3D2AAABB;
	fma.rn.f32 	%f19, %f18, %f16, 0fBEFFFFFF;
	fma.rn.f32 	%f20, %f19, %f16, 0f3F800000;
	fma.rn.f32 	%f21, %f16, %f44, 0f00000000;
	fma.rn.f32 	%f22, %f16, 0fB94D4153, 0f3C0885E4;
	fma.rn.f32 	%f23, %f22, %f16, 0fBE2AAAA8;
	fma.rn.f32 	%f24, %f23, %f21, %f44;
	and.b32  	%r47, %r54, 1;
	setp.eq.b32 	%p9, %r47, 1;
	selp.f32 	%f25, %f20, %f24, %p9;
	selp.f32 	%f26, %f24, %f20, %p9;
	and.b32  	%r48, %r54, 2;
	setp.eq.s32 	%p10, %r48, 0;
	neg.f32 	%f27, %f25;
	selp.f32 	%f28, %f25, %f27, %p10;
	add.s32 	%r49, %r54, 1;
	and.b32  	%r50, %r49, 2;
	setp.eq.s32 	%p11, %r50, 0;
	neg.f32 	%f29, %f26;
	selp.f32 	%f30, %f26, %f29, %p11;
	add.s64 	%rd38, %rd11, %rd12;
	mad.lo.s64 	%rd39, %rd38, %rd21, %rd46;
	add.s64 	%rd40, %rd38, %rd10;
	mad.lo.s64 	%rd41, %rd40, %rd21, %rd46;
	shl.b64 	%rd42, %rd39, 3;
	add.s64 	%rd43, %rd37, %rd42;
	ld.global.v2.f32 	{%f31, %f32}, [%rd43];
	shl.b64 	%rd44, %rd41, 3;
	add.s64 	%rd45, %rd37, %rd44;
	ld.global.v2.f32 	{%f33, %f34}, [%rd45];
	mul.f32 	%f35, %f33, %f30;
	mul.f32 	%f36, %f34, %f28;
	sub.f32 	%f37, %f35, %f36;
	mul.f32 	%f38, %f33, %f28;
	fma.rn.f32 	%f39, %f34, %f30, %f38;
	add.f32 	%f40, %f31, %f37;
	add.f32 	%f41, %f32, %f39;
	st.global.v2.f32 	[%rd43], {%f40, %f41};
	sub.f32 	%f42, %f31, %f37;
	sub.f32 	%f43, %f32, %f39;
	st.global.v2.f32 	[%rd45], {%f42, %f43};
$L__BB2_13:
	ret;

}
	// .globl	_Z18bit_reverse_kernelPK6float2PS_i
.visible .entry _Z18bit_reverse_kernelPK6float2PS_i(
	.param .u64 .ptr .align 1 _Z18bit_reverse_kernelPK6float2PS_i_param_0,
	.param .u64 .ptr .align 1 _Z18bit_reverse_kernelPK6float2PS_i_param_1,
	.param .u32 _Z18bit_reverse_kernelPK6float2PS_i_param_2
)
{
	.reg .pred 	%p<2>;
	.reg .b32 	%r<10>;
	.reg .b32 	%f<3>;
	.reg .b64 	%rd<9>;

	ld.param.u64 	%rd1, [_Z18bit_reverse_kernelPK6float2PS_i_param_0];
	ld.param.u64 	%rd2, [_Z18bit_reverse_kernelPK6float2PS_i_param_1];
	ld.param.u32 	%r2, [_Z18bit_reverse_kernelPK6float2PS_i_param_2];
	mov.u32 	%r3, %ctaid.x;
	mov.u32 	%r4, %ntid.x;
	mov.u32 	%r5, %tid.x;
	mad.lo.s32 	%r1, %r3, %r4, %r5;
	shr.u32 	%r6, %r1, %r2;
	setp.ne.s32 	%p1, %r6, 0;
	@%p1 bra 	$L__BB3_2;
	cvta.to.global.u64 	%rd3, %rd1;
	cvta.to.global.u64 	%rd4, %rd2;
	brev.b32 	%r7, %r1;
	sub.s32 	%r8, 32, %r2;
	shr.u32 	%r9, %r7, %r8;
	mul.wide.u32 	%rd5, %r1, 8;
	add.s64 	%rd6, %rd4, %rd5;
	mul.wide.u32 	%rd7, %r9, 8;
	add.s64 	%rd8, %rd3, %rd7;
	ld.global.v2.f32 	{%f1, %f2}, [%rd8];
	st.global.v2.f32 	[%rd6], {%f1, %f2};
$L__BB3_2:
	ret;

}
	// .globl	_Z22row_bit_reverse_kernelPK6float2PS_mmi
.visible .entry _Z22row_bit_reverse_kernelPK6float2PS_mmi(
	.param .u64 .ptr .align 1 _Z22row_bit_reverse_kernelPK6float2PS_mmi_param_0,
	.param .u64 .ptr .align 1 _Z22row_bit_reverse_kernelPK6float2PS_mmi_param_1,
	.param .u64 _Z22row_bit_reverse_kernelPK6float2PS_mmi_param_2,
	.param .u64 _Z22row_bit_reverse_kernelPK6float2PS_mmi_param_3,
	.param .u32 _Z22row_bit_reverse_kernelPK6float2PS_mmi_param_4
)
{
	.reg .pred 	%p<3>;
	.reg .b32 	%r<13>;
	.reg .b32 	%f<3>;
	.reg .b64 	%rd<21>;

	ld.param.u64 	%rd5, [_Z22row_bit_reverse_kernelPK6float2PS_mmi_param_0];
	ld.param.u64 	%rd6, [_Z22row_bit_reverse_kernelPK6float2PS_mmi_param_1];
	ld.param.u64 	%rd8, [_Z22row_bit_reverse_kernelPK6float2PS_mmi_param_2];
	ld.param.u64 	%rd7, [_Z22row_bit_reverse_kernelPK6float2PS_mmi_param_3];
	ld.param.u32 	%r1, [_Z22row_bit_reverse_kernelPK6float2PS_mmi_param_4];
	mov.u32 	%r2, %ctaid.x;
	mov.u32 	%r3, %ntid.x;
	mov.u32 	%r4, %tid.x;
	mad.lo.s32 	%r5, %r2, %r3, %r4;
	cvt.u64.u32 	%rd1, %r5;
	mul.lo.s64 	%rd9, %rd7, %rd8;
	setp.le.u64 	%p1, %rd9, %rd1;
	@%p1 bra 	$L__BB4_5;
	and.b64  	%rd10, %rd7, -4294967296;
	setp.ne.s64 	%p2, %rd10, 0;
	@%p2 bra 	$L__BB4_3;
	cvt.u32.u64 	%r6, %rd7;
	cvt.u32.u64 	%r7, %rd1;
	rem.u32 	%r8, %r7, %r6;
	cvt.u64.u32 	%rd20, %r8;
	bra.uni 	$L__BB4_4;
$L__BB4_3:
	rem.u64 	%rd20, %rd1, %rd7;
$L__BB4_4:
	cvt.u32.u64 	%r9, %rd20;
	brev.b32 	%r10, %r9;
	sub.s32 	%r11, 32, %r1;
	shr.u32 	%r12, %r10, %r11;
	sub.s64 	%rd11, %rd1, %rd20;
	cvt.u64.u32 	%rd12, %r12;
	add.s64 	%rd13, %rd11, %rd12;
	cvta.to.global.u64 	%rd14, %rd6;
	shl.b64 	%rd15, %rd13, 3;
	add.s64 	%rd16, %rd14, %rd15;
	cvta.to.global.u64 	%rd17, %rd5;
	shl.b64 	%rd18, %rd1, 3;
	add.s64 	%rd19, %rd17, %rd18;
	ld.global.v2.f32 	{%f1, %f2}, [%rd19];
	st.global.v2.f32 	[%rd16], {%f1, %f2};
$L__BB4_5:
	ret;

}
	// .globl	_Z22col_bit_reverse_kernelPK6float2PS_mmi
.visible .entry _Z22col_bit_reverse_kernelPK6float2PS_mmi(
	.param .u64 .ptr .align 1 _Z22col_bit_reverse_kernelPK6float2PS_mmi_param_0,
	.param .u64 .ptr .align 1 _Z22col_bit_reverse_kernelPK6float2PS_mmi_param_1,
	.param .u64 _Z22col_bit_reverse_kernelPK6float2PS_mmi_param_2,
	.param .u64 _Z22col_bit_reverse_kernelPK6float2PS_mmi_param_3,
	.param .u32 _Z22col_bit_reverse_kernelPK6float2PS_mmi_param_4
)
{
	.reg .pred 	%p<3>;
	.reg .b32 	%r<15>;
	.reg .b32 	%f<3>;
	.reg .b64 	%rd<25>;

	ld.param.u64 	%rd8, [_Z22col_bit_reverse_kernelPK6float2PS_mmi_param_0];
	ld.param.u64 	%rd9, [_Z22col_bit_reverse_kernelPK6float2PS_mmi_param_1];
	ld.param.u64 	%rd11, [_Z22col_bit_reverse_kernelPK6float2PS_mmi_param_2];
	ld.param.u64 	%rd10, [_Z22col_bit_reverse_kernelPK6float2PS_mmi_param_3];
	ld.param.u32 	%r1, [_Z22col_bit_reverse_kernelPK6float2PS_mmi_param_4];
	mov.u32 	%r2, %ctaid.x;
	mov.u32 	%r3, %ntid.x;
	mov.u32 	%r4, %tid.x;
	mad.lo.s32 	%r5, %r2, %r3, %r4;
	cvt.u64.u32 	%rd1, %r5;
	mul.lo.s64 	%rd12, %rd10, %rd11;
	setp.le.u64 	%p1, %rd12, %rd1;
	@%p1 bra 	$L__BB5_5;
	and.b64  	%rd13, %rd10, -4294967296;
	setp.ne.s64 	%p2, %rd13, 0;
	@%p2 bra 	$L__BB5_3;
	cvt.u32.u64 	%r6, %rd10;
	cvt.u32.u64 	%r7, %rd1;
	div.u32 	%r8, %r7, %r6;
	mul.lo.s32 	%r9, %r8, %r6;
	sub.s32 	%r10, %r7, %r9;
	cvt.u64.u32 	%rd23, %r8;
	cvt.u64.u32 	%rd24, %r10;
	bra.uni 	$L__BB5_4;
$L__BB5_3:
	div.u64 	%rd23, %rd1, %rd10;
	mul.lo.s64 	%rd14, %rd23, %rd10;
	sub.s64 	%rd24, %rd1, %rd14;
$L__BB5_4:
	cvt.u32.u64 	%r11, %rd23;
	brev.b32 	%r12, %r11;
	sub.s32 	%r13, 32, %r1;
	shr.u32 	%r14, %r12, %r13;
	cvt.u64.u32 	%rd15, %r14;
	mad.lo.s64 	%rd16, %rd10, %rd15, %rd24;
	cvta.to.global.u64 	%rd17, %rd9;
	shl.b64 	%rd18, %rd16, 3;
	add.s64 	%rd19, %rd17, %rd18;
	cvta.to.global.u64 	%rd20, %rd8;
	shl.b64 	%rd21, %rd1, 3;
	add.s64 	%rd22, %rd20, %rd21;
	ld.global.v2.f32 	{%f1, %f2}, [%rd22];
	st.global.v2.f32 	[%rd19], {%f1, %f2};
$L__BB5_5:
	ret;

}


// ===== COMPILED SASS (sm_100) =====

	.target	sm_100

	.elftype	@"ET_EXEC"


//--------------------- .note.nv.tkinfo           --------------------------
	.section	.note.nv.tkinfo,"",@"SHT_NOTE"
	.sectionflags	@"SHF_NOTE_NV_TKINFO"
	.tkinfo
        /*0018*/ 	.word	0x00000002
        /*0030*/ 	.string	""
        /*0030*/ 	.string	"ptxas"
        /*0030*/ 	.string	"Cuda compilation tools, release 13.0, V13.0.88"
        /*0030*/ 	.string	"Build cuda_13.0.r13.0/compiler.36424714_0"
        /*0030*/ 	.string	"-arch sm_100 -m 64 "



//--------------------- .note.nv.cuinfo           --------------------------
	.section	.note.nv.cuinfo,"",@"SHT_NOTE"
	.sectionflags	@"SHF_NOTE_NV_CUINFO"
        /*0018*/ 	.short	0x0002
        /*001a*/ 	.short	0x0064
        /*001c*/ 	.short	0x0082
	.zero		2


//--------------------- .nv.info                  --------------------------
	.section	.nv.info,"",@"SHT_CUDA_INFO"
	.align	4


	//----- nvinfo : EIATTR_REGCOUNT
	.align		4
        /*0000*/ 	.byte	0x04, 0x2f
        /*0002*/ 	.short	(.L_2 - .L_1)
	.align		4
.L_1:
        /*0004*/ 	.word	index@(_Z16fft_stage_kernelP6float2mi)
        /*0008*/ 	.word	0x0000001b


	//----- nvinfo : EIATTR_FRAME_SIZE
	.align		4
.L_2:
        /*000c*/ 	.byte	0x04, 0x11
        /*000e*/ 	.short	(.L_4 - .L_3)
	.align		4
.L_3:
        /*0010*/ 	.word	index@($__internal_6_$__cuda_sm20_div_rn_f64_full)
        /*0014*/ 	.word	0x00000020


	//----- nvinfo : EIATTR_FRAME_SIZE
	.align		4
.L_4:
        /*0018*/ 	.byte	0x04, 0x11
        /*001a*/ 	.short	(.L_6 - .L_5)
	.align		4
.L_5:
        /*001c*/ 	.word	index@(_Z16fft_stage_kernelP6float2mi)
        /*0020*/ 	.word	0x00000020


	//----- nvinfo : EIATTR_REGCOUNT
	.align		4
.L_6:
        /*0024*/ 	.byte	0x04, 0x2f
        /*0026*/ 	.short	(.L_8 - .L_7)
	.align		4
.L_7:
        /*0028*/ 	.word	index@(_Z20row_fft_stage_kernelP6float2mmi)
        /*002c*/ 	.word	0x0000001e


	//----- nvinfo : EIATTR_FRAME_SIZE
	.align		4
.L_8:
        /*0030*/ 	.byte	0x04, 0x11
        /*0032*/ 	.short	(.L_10 - .L_9)
	.align		4
.L_9:
        /*0034*/ 	.word	index@($__internal_5_$__cuda_sm20_div_u64)
        /*0038*/ 	.word	0x00000020


	//----- nvinfo : EIATTR_FRAME_SIZE
	.align		4
.L_10:
        /*003c*/ 	.byte	0x04, 0x11
        /*003e*/ 	.short	(.L_12 - .L_11)
	.align		4
.L_11:
        /*0040*/ 	.word	index@($__internal_4_$__cuda_sm20_div_rn_f64_full)
        /*0044*/ 	.word	0x00000020


	//----- nvinfo : EIATTR_FRAME_SIZE
	.align		4
.L_12:
        /*0048*/ 	.byte	0x04, 0x11
        /*004a*/ 	.short	(.L_14 - .L_13)
	.align		4
.L_13:
        /*004c*/ 	.word	index@(_Z20row_fft_stage_kernelP6float2mmi)
        /*0050*/ 	.word	0x00000020


	//----- nvinfo : EIATTR_REGCOUNT
	.align		4
.L_14:
        /*0054*/ 	.byte	0x04, 0x2f
        /*0056*/ 	.short	(.L_16 - .L_15)
	.align		4
.L_15:
        /*0058*/ 	.word	index@(_Z20col_fft_stage_kernelP6float2mmi)
        /*005c*/ 	.word	0x0000001d


	//----- nvinfo : EIATTR_FRAME_SIZE
	.align		4
.L_16:
        /*0060*/ 	.byte	0x04, 0x11
        /*0062*/ 	.short	(.L_18 - .L_17)
	.align		4
.L_17:
        /*0064*/ 	.word	index@($__internal_3_$__cuda_sm20_div_u64)
        /*0068*/ 	.word	0x00000020


	//----- nvinfo : EIATTR_FRAME_SIZE
	.align		4
.L_18:
        /*006c*/ 	.byte	0x04, 0x11
        /*006e*/ 	.short	(.L_20 - .L_19)
	.align		4
.L_19:
        /*0070*/ 	.word	index@($__internal_2_$__cuda_sm20_div_rn_f64_full)
        /*0074*/ 	.word	0x00000020


	//----- nvinfo : EIATTR_FRAME_SIZE
	.align		4
.L_20:
        /*0078*/ 	.byte	0x04, 0x11
        /*007a*/ 	.short	(.L_22 - .L_21)
	.align		4
.L_21:
        /*007c*/ 	.word	index@(_Z20col_fft_stage_kernelP6float2mmi)
        /*0080*/ 	.word	0x00000020


	//----- nvinfo : EIATTR_REGCOUNT
	.align		4
.L_22:
        /*0084*/ 	.byte	0x04, 0x2f
        /*0086*/ 	.short	(.L_24 - .L_23)
	.align		4
.L_23:
        /*0088*/ 	.word	index@(_Z18bit_reverse_kernelPK6float2PS_i)
        /*008c*/ 	.word	0x0000000a


	//----- nvinfo : EIATTR_FRAME_SIZE
	.align		4
.L_24:
        /*0090*/ 	.byte	0x04, 0x11
        /*0092*/ 	.short	(.L_26 - .L_25)
	.align		4
.L_25:
        /*0094*/ 	.word	index@(_Z18bit_reverse_kernelPK6float2PS_i)
        /*0098*/ 	.word	0x00000000


	//----- nvinfo : EIATTR_REGCOUNT
	.align		4
.L_26:
        /*009c*/ 	.byte	0x04, 0x2f
        /*009e*/ 	.short	(.L_28 - .L_27)
	.align		4
.L_27:
        /*00a0*/ 	.word	index@(_Z22row_bit_reverse_kernelPK6float2PS_mmi)
        /*00a4*/ 	.word	0x00000012


	//----- nvinfo : EIATTR_FRAME_SIZE
	.align		4
.L_28:
        /*00a8*/ 	.byte	0x04, 0x11
        /*00aa*/ 	.short	(.L_30 - .L_29)
	.align		4
.L_29:
        /*00ac*/ 	.word	index@($__internal_1_$__cuda_sm20_rem_u64)
        /*00b0*/ 	.word	0x00000000


	//----- nvinfo : EIATTR_FRAME_SIZE
	.align		4
.L_30:
        /*00b4*/ 	.byte	0x04, 0x11
        /*00b6*/ 	.short	(.L_32 - .L_31)
	.align		4
.L_31:
        /*00b8*/ 	.word	index@(_Z22row_bit_reverse_kernelPK6float2PS_mmi)
        /*00bc*/ 	.word	0x00000000


	//----- nvinfo : EIATTR_REGCOUNT
	.align		4
.L_32:
        /*00c0*/ 	.byte	0x04, 0x2f
        /*00c2*/ 	.short	(.L_34 - .L_33)
	.align		4
.L_33:
        /*00c4*/ 	.word	index@(_Z22col_bit_reverse_kernelPK6float2PS_mmi)
        /*00c8*/ 	.word	0x00000012


	//----- nvinfo : EIATTR_FRAME_SIZE
	.align		4
.L_34:
        /*00cc*/ 	.byte	0x04, 0x11
        /*00ce*/ 	.short	(.L_36 - .L_35)
	.align		4
.L_35:
        /*00d0*/ 	.word	index@($__internal_0_$__cuda_sm20_div_u64)
        /*00d4*/ 	.word	0x00000000


	//----- nvinfo : EIATTR_FRAME_SIZE
	.align		4
.L_36:
        /*00d8*/ 	.byte	0x04, 0x11
        /*00da*/ 	.short	(.L_38 - .L_37)
	.align		4
.L_37:
        /*00dc*/ 	.word	index@(_Z22col_bit_reverse_kernelPK6float2PS_mmi)
        /*00e0*/ 	.word	0x00000000


	//----- nvinfo : EIATTR_MIN_STACK_SIZE
	.align		4
.L_38:
        /*00e4*/ 	.byte	0x04, 0x12
        /*00e6*/ 	.short	(.L_40 - .L_39)
	.align		4
.L_39:
        /*00e8*/ 	.word	index@(_Z22col_bit_reverse_kernelPK6float2PS_mmi)
        /*00ec*/ 	.word	0x00000000


	//----- nvinfo : EIATTR_MIN_STACK_SIZE
	.align		4
.L_40:
        /*00f0*/ 	.byte	0x04, 0x12
        /*00f2*/ 	.short	(.L_42 - .L_41)
	.align		4
.L_41:
        /*00f4*/ 	.word	index@(_Z22row_bit_reverse_kernelPK6float2PS_mmi)
        /*00f8*/ 	.word	0x00000000


	//----- nvinfo : EIATTR_MIN_STACK_SIZE
	.align		4
.L_42:
        /*00fc*/ 	.byte	0x04, 0x12
        /*00fe*/ 	.short	(.L_44 - .L_43)
	.align		4
.L_43:
        /*0100*/ 	.word	index@(_Z18bit_reverse_kernelPK6float2PS_i)
        /*0104*/ 	.word	0x00000000


	//----- nvinfo : EIATTR_MIN_STACK_SIZE
	.align		4
.L_44:
        /*0108*/ 	.byte	0x04, 0x12
        /*010a*/ 	.short	(.L_46 - .L_45)
	.align		4
.L_45:
        /*010c*/ 	.word	index@(_Z20col_fft_stage_kernelP6float2mmi)
        /*0110*/ 	.word	0x00000020


	//----- nvinfo : EIATTR_MIN_STACK_SIZE
	.align		4
.L_46:
        /*0114*/ 	.byte	0x04, 0x12
        /*0116*/ 	.short	(.L_48 - .L_47)
	.align		4
.L_47:
        /*0118*/ 	.word	index@(_Z20row_fft_stage_kernelP6float2mmi)
        /*011c*/ 	.word	0x00000020


	//----- nvinfo : EIATTR_MIN_STACK_SIZE
	.align		4
.L_48:
        /*0120*/ 	.byte	0x04, 0x12
        /*0122*/ 	.short	(.L_50 - .L_49)
	.align		4
.L_49:
        /*0124*/ 	.word	index@(_Z16fft_stage_kernelP6float2mi)
        /*0128*/ 	.word	0x00000020
.L_50:


//--------------------- .nv.compat                --------------------------
	.section	.nv.compat,"",@"SHT_CUDA_COMPAT_INFO"
	.align	4
        /*0000*/ 	.byte	0x02, 0x09, 0x00, 0x00, 0x02, 0x02, 0x01, 0x00, 0x02, 0x05, 0x05, 0x00, 0x03, 0x07, 0x01, 0x01
        /*0010*/ 	.byte	0x02, 0x03, 0x00, 0x00, 0x02, 0x06, 0x01, 0x00, 0x04, 0x0b, 0x08, 0x00, 0x01, 0x00, 0x00, 0x00
        /*0020*/ 	.byte	0x00, 0x00, 0x00, 0x00


//--------------------- .nv.info._Z22col_bit_reverse_kernelPK6float2PS_mmi --------------------------
	.section	.nv.info._Z22col_bit_reverse_kernelPK6float2PS_mmi,"",@"SHT_CUDA_INFO"
	.sectionflags	@""
	.align	4


	//----- nvinfo : EIATTR_CUDA_API_VERSION
	.align		4
        /*0000*/ 	.byte	0x04, 0x37
        /*0002*/ 	.short	(.L_52 - .L_51)
.L_51:
        /*0004*/ 	.word	0x00000082


	//----- nvinfo : EIATTR_KPARAM_INFO
	.align		4
.L_52:
        /*0008*/ 	.byte	0x04, 0x17
        /*000a*/ 	.short	(.L_54 - .L_53)
.L_53:
        /*000c*/ 	.word	0x00000000
        /*0010*/ 	.short	0x0004
        /*0012*/ 	.short	0x0020
        /*0014*/ 	.byte	0x00, 0xf0, 0x11, 0x00


	//----- nvinfo : EIATTR_KPARAM_INFO
	.align		4
.L_54:
        /*0018*/ 	.byte	0x04, 0x17
        /*001a*/ 	.short	(.L_56 - .L_55)
.L_55:
        /*001c*/ 	.word	0x00000000
        /*0020*/ 	.short	0x0003
        /*0022*/ 	.short	0x0018
        /*0024*/ 	.byte	0x00, 0xf0, 0x21, 0x00


	//----- nvinfo : EIATTR_KPARAM_INFO
	.align		4
.L_56:
        /*0028*/ 	.byte	0x04, 0x17
        /*002a*/ 	.short	(.L_58 - .L_57)
.L_57:
        /*002c*/ 	.word	0x00000000
        /*0030*/ 	.short	0x0002
        /*0032*/ 	.short	0x0010
        /*0034*/ 	.byte	0x00, 0xf0, 0x21, 0x00


	//----- nvinfo : EIATTR_KPARAM_INFO
	.align		4
.L_58:
        /*0038*/ 	.byte	0x04, 0x17
        /*003a*/ 	.short	(.L_60 - .L_59)
.L_59:
        /*003c*/ 	.word	0x00000000
        /*0040*/ 	.short	0x0001
        /*0042*/ 	.short	0x0008
        /*0044*/ 	.byte	0x00, 0xf5, 0x21, 0x00


	//----- nvinfo : EIATTR_KPARAM_INFO
	.align		4
.L_60:
        /*0048*/ 	.byte	0x04, 0x17
        /*004a*/ 	.short	(.L_62 - .L_61)
.L_61:
        /*004c*/ 	.word	0x00000000
        /*0050*/ 	.short	0x0000
        /*0052*/ 	.short	0x0000
        /*0054*/ 	.byte	0x00, 0xf5, 0x21, 0x00


	//----- nvinfo : EIATTR_SPARSE_MMA_MASK
	.align		4
.L_62:
        /*0058*/ 	.byte	0x03, 0x50
        /*005a*/ 	.short	0x0000


	//----- nvinfo : EIATTR_MAXREG_COUNT
	.align		4
        /*005c*/ 	.byte	0x03, 0x1b
        /*005e*/ 	.short	0x00ff


	//----- nvinfo : EIATTR_MERCURY_ISA_VERSION
	.align		4
        /*0060*/ 	.byte	0x03, 0x5f
        /*0062*/ 	.short	0x0101


	//----- nvinfo : EIATTR_VRC_CTA_INIT_COUNT
	.align		4
        /*0064*/ 	.byte	0x02, 0x4a
	.zero		1
	.zero		1


	//----- nvinfo : EIATTR_EXIT_INSTR_OFFSETS
	.align		4
        /*0068*/ 	.byte	0x04, 0x1c
        /*006a*/ 	.short	(.L_64 - .L_63)


	//   ....[0]....
.L_63:
        /*006c*/ 	.word	0x000000d0


	//   ....[1]....
        /*0070*/ 	.word	0x00000430


	//----- nvinfo : EIATTR_CRS_STACK_SIZE
	.align		4
.L_64:
        /*0074*/ 	.byte	0x04, 0x1e
        /*0076*/ 	.short	(.L_66 - .L_65)
.L_65:
        /*0078*/ 	.word	0x00000000


	//----- nvinfo : EIATTR_CBANK_PARAM_SIZE
	.align		4
.L_66:
        /*007c*/ 	.byte	0x03, 0x19
        /*007e*/ 	.short	0x0024


	//----- nvinfo : EIATTR_PARAM_CBANK
	.align		4
        /*0080*/ 	.byte	0x04, 0x0a
        /*0082*/ 	.short	(.L_68 - .L_67)
	.align		4
.L_67:
        /*0084*/ 	.word	index@(.nv.constant0._Z22col_bit_reverse_kernelPK6float2PS_mmi)
        /*0088*/ 	.short	0x0380
        /*008a*/ 	.short	0x0024


	//----- nvinfo : EIATTR_SW_WAR
	.align		4
.L_68:
        /*008c*/ 	.byte	0x04, 0x36
        /*008e*/ 	.short	(.L_70 - .L_69)
.L_69:
        /*0090*/ 	.word	0x00000008
.L_70:


//--------------------- .nv.info._Z22row_bit_reverse_kernelPK6float2PS_mmi --------------------------
	.section	.nv.info._Z22row_bit_reverse_kernelPK6float2PS_mmi,"",@"SHT_CUDA_INFO"
	.sectionflags	@""
	.align	4


	//----- nvinfo : EIATTR_CUDA_API_VERSION
	.align		4
        /*0000*/ 	.byte	0x04, 0x37
        /*0002*/ 	.short	(.L_72 - .L_71)
.L_71:
        /*0004*/ 	.word	0x00000082


	//----- nvinfo : EIATTR_KPARAM_INFO
	.align		4
.L_72:
        /*0008*/ 	.byte	0x04, 0x17
        /*000a*/ 	.short	(.L_74 - .L_73)
.L_73:
        /*000c*/ 	.word	0x00000000
        /*0010*/ 	.short	0x0004
        /*0012*/ 	.short	0x0020
        /*0014*/ 	.byte	0x00, 0xf0, 0x11, 0x00


	//----- nvinfo : EIATTR_KPARAM_INFO
	.align		4
.L_74:
        /*0018*/ 	.byte	0x04, 0x17
        /*001a*/ 	.short	(.L_76 - .L_75)
.L_75:
        /*001c*/ 	.word	0x00000000
        /*0020*/ 	.short	0x0003
        /*0022*/ 	.short	0x0018
        /*0024*/ 	.byte	0x00, 0xf0, 0x21, 0x00


	//----- nvinfo : EIATTR_KPARAM_INFO
	.align		4
.L_76:
        /*0028*/ 	.byte	0x04, 0x17
        /*002a*/ 	.short	(.L_78 - .L_77)
.L_77:
        /*002c*/ 	.word	0x00000000
        /*0030*/ 	.short	0x0002
        /*0032*/ 	.short	0x0010
        /*0034*/ 	.byte	0x00, 0xf0, 0x21, 0x00


	//----- nvinfo : EIATTR_KPARAM_INFO
	.align		4
.L_78:
        /*0038*/ 	.byte	0x04, 0x17
        /*003a*/ 	.short	(.L_80 - .L_79)
.L_79:
        /*003c*/ 	.word	0x00000000
        /*0040*/ 	.short	0x0001
        /*0042*/ 	.short	0x0008
        /*0044*/ 	.byte	0x00, 0xf5, 0x21, 0x00


	//----- nvinfo : EIATTR_KPARAM_INFO
	.align		4
.L_80:
        /*0048*/ 	.byte	0x04, 0x17
        /*004a*/ 	.short	(.L_82 - .L_81)
.L_81:
        /*004c*/ 	.word	0x00000000
        /*0050*/ 	.short	0x0000
        /*0052*/ 	.short	0x0000
        /*0054*/ 	.byte	0x00, 0xf5, 0x21, 0x00


	//----- nvinfo : EIATTR_SPARSE_MMA_MASK
	.align		4
.L_82:
        /*0058*/ 	.byte	0x03, 0x50
        /*005a*/ 	.short	0x0000


	//----- nvinfo : EIATTR_MAXREG_COUNT
	.align		4
        /*005c*/ 	.byte	0x03, 0x1b
        /*005e*/ 	.short	0x00ff


	//----- nvinfo : EIATTR_MERCURY_ISA_VERSION
	.align		4
        /*0060*/ 	.byte	0x03, 0x5f
        /*0062*/ 	.short	0x0101


	//----- nvinfo : EIATTR_VRC_CTA_INIT_COUNT
	.align		4
        /*0064*/ 	.byte	0x02, 0x4a
	.zero		1
	.zero		1


	//----- nvinfo : EIATTR_EXIT_INSTR_OFFSETS
	.align		4
        /*0068*/ 	.byte	0x04, 0x1c
        /*006a*/ 	.short	(.L_84 - .L_83)


	//   ....[0]....
.L_83:
        /*006c*/ 	.word	0x000000d0


	//   ....[1]....
        /*0070*/ 	.word	0x00000340


	//----- nvinfo : EIATTR_CRS_STACK_SIZE
	.align		4
.L_84:
        /*0074*/ 	.byte	0x04, 0x1e
        /*0076*/ 	.short	(.L_86 - .L_85)
.L_85:
        /*0078*/ 	.word	0x00000000


	//----- nvinfo : EIATTR_CBANK_PARAM_SIZE
	.align		4
.L_86:
        /*007c*/ 	.byte	0x03, 0x19
        /*007e*/ 	.short	0x0024


	//----- nvinfo : EIATTR_PARAM_CBANK
	.align		4
        /*0080*/ 	.byte	0x04, 0x0a
        /*0082*/ 	.short	(.L_88 - .L_87)
	.align		4
.L_87:
        /*0084*/ 	.word	index@(.nv.constant0._Z22row_bit_reverse_kernelPK6float2PS_mmi)
        /*0088*/ 	.short	0x0380
        /*008a*/ 	.short	0x0024


	//----- nvinfo : EIATTR_SW_WAR
	.align		4
.L_88:
        /*008c*/ 	.byte	0x04, 0x36
        /*008e*/ 	.short	(.L_90 - .L_89)
.L_89:
        /*0090*/ 	.word	0x00000008
.L_90:


//--------------------- .nv.info._Z18bit_reverse_kernelPK6float2PS_i --------------------------
	.section	.nv.info._Z18bit_reverse_kernelPK6float2PS_i,"",@"SHT_CUDA_INFO"
	.sectionflags	@""
	.align	4


	//----- nvinfo : EIATTR_CUDA_API_VERSION
	.align		4
        /*0000*/ 	.byte	0x04, 0x37
        /*0002*/ 	.short	(.L_92 - .L_91)
.L_91:
        /*0004*/ 	.word	0x00000082


	//----- nvinfo : EIATTR_KPARAM_INFO
	.align		4
.L_92:
        /*0008*/ 	.byte	0x04, 0x17
        /*000a*/ 	.short	(.L_94 - .L_93)
.L_93:
        /*000c*/ 	.word	0x00000000
        /*0010*/ 	.short	0x0002
        /*0012*/ 	.short	0x0010
        /*0014*/ 	.byte	0x00, 0xf0, 0x11, 0x00


	//----- nvinfo : EIATTR_KPARAM_INFO
	.align		4
.L_94:
        /*0018*/ 	.byte	0x04, 0x17
        /*001a*/ 	.short	(.L_96 - .L_95)
.L_95:
        /*001c*/ 	.word	0x00000000
        /*0020*/ 	.short	0x0001
        /*0022*/ 	.short	0x0008
        /*0024*/ 	.byte	0x00, 0xf5, 0x21, 0x00


	//----- nvinfo : EIATTR_KPARAM_INFO
	.align		4
.L_96:
        /*0028*/ 	.byte	0x04, 0x17
        /*002a*/ 	.short	(.L_98 - .L_97)
.L_97:
        /*002c*/ 	.word	0x00000000
        /*0030*/ 	.short	0x0000
        /*0032*/ 	.short	0x0000
        /*0034*/ 	.byte	0x00, 0xf5, 0x21, 0x00


	//----- nvinfo : EIATTR_SPARSE_MMA_MASK
	.align		4
.L_98:
        /*0038*/ 	.byte	0x03, 0x50
        /*003a*/ 	.short	0x0000


	//----- nvinfo : EIATTR_MAXREG_COUNT
	.align		4
        /*003c*/ 	.byte	0x03, 0x1b
        /*003e*/ 	.short	0x00ff


	//----- nvinfo : EIATTR_MERCURY_ISA_VERSION
	.align		4
        /*0040*/ 	.byte	0x03, 0x5f
        /*0042*/ 	.short	0x0101


	//----- nvinfo : EIATTR_VRC_CTA_INIT_COUNT
	.align		4
        /*0044*/ 	.byte	0x02, 0x4a
	.zero		1
	.zero		1


	//----- nvinfo : EIATTR_EXIT_INSTR_OFFSETS
	.align		4
        /*0048*/ 	.byte	0x04, 0x1c
        /*004a*/ 	.short	(.L_100 - .L_99)


	//   ....[0]....
.L_99:
        /*004c*/ 	.word	0x00000080


	//   ....[1]....
        /*0050*/ 	.word	0x00000130


	//----- nvinfo : EIATTR_CBANK_PARAM_SIZE
	.align		4
.L_100:
        /*0054*/ 	.byte	0x03, 0x19
        /*0056*/ 	.short	0x0014


	//----- nvinfo : EIATTR_PARAM_CBANK
	.align		4
        /*0058*/ 	.byte	0x04, 0x0a
        /*005a*/ 	.short	(.L_102 - .L_101)
	.align		4
.L_101:
        /*005c*/ 	.word	index@(.nv.constant0._Z18bit_reverse_kernelPK6float2PS_i)
        /*0060*/ 	.short	0x0380
        /*0062*/ 	.short	0x0014


	//----- nvinfo : EIATTR_SW_WAR
	.align		4
.L_102:
        /*0064*/ 	.byte	0x04, 0x36
        /*0066*/ 	.short	(.L_104 - .L_103)
.L_103:
        /*0068*/ 	.word	0x00000008
.L_104:


//--------------------- .nv.info._Z20col_fft_stage_kernelP6float2mmi --------------------------
	.section	.nv.info._Z20col_fft_stage_kernelP6float2mmi,"",@"SHT_CUDA_INFO"
	.sectionflags	@""
	.align	4


	//----- nvinfo : EIATTR_CUDA_API_VERSION
	.align		4
        /*0000*/ 	.byte	0x04, 0x37
        /*0002*/ 	.short	(.L_106 - .L_105)
.L_105:
        /*0004*/ 	.word	0x00000082


	//----- nvinfo : EIATTR_KPARAM_INFO
	.align		4
.L_106:
        /*0008*/ 	.byte	0x04, 0x17
        /*000a*/ 	.short	(.L_108 - .L_107)
.L_107:
        /*000c*/ 	.word	0x00000000
        /*0010*/ 	.short	0x0003
        /*0012*/ 	.short	0x0018
        /*0014*/ 	.byte	0x00, 0xf0, 0x11, 0x00


	//----- nvinfo : EIATTR_KPARAM_INFO
	.align		4
.L_108:
        /*0018*/ 	.byte	0x04, 0x17
        /*001a*/ 	.short	(.L_110 - .L_109)
.L_109:
        /*001c*/ 	.word	0x00000000
        /*0020*/ 	.short	0x0002
        /*0022*/ 	.short	0x0010
        /*0024*/ 	.byte	0x00, 0xf0, 0x21, 0x00


	//----- nvinfo : EIATTR_KPARAM_INFO
	.align		4
.L_110:
        /*0028*/ 	.byte	0x04, 0x17
        /*002a*/ 	.short	(.L_112 - .L_111)
.L_111:
        /*002c*/ 	.word	0x00000000
        /*0030*/ 	.short	0x0001
        /*0032*/ 	.short	0x0008
        /*0034*/ 	.byte	0x00, 0xf0, 0x21, 0x00


	//----- nvinfo : EIATTR_KPARAM_INFO
	.align		4
.L_112:
        /*0038*/ 	.byte	0x04, 0x17
        /*003a*/ 	.short	(.L_114 - .L_113)
.L_113:
        /*003c*/ 	.word	0x00000000
        /*0040*/ 	.short	0x0000
        /*0042*/ 	.short	0x0000
        /*0044*/ 	.byte	0x00, 0xf5, 0x21, 0x00


	//----- nvinfo : EIATTR_SPARSE_MMA_MASK
	.align		4
.L_114:
        /*0048*/ 	.byte	0x03, 0x50
        /*004a*/ 	.short	0x0000


	//----- nvinfo : EIATTR_MAXREG_COUNT
	.align		4
        /*004c*/ 	.byte	0x03, 0x1b
        /*004e*/ 	.short	0x00ff


	//----- nvinfo : EIATTR_MERCURY_ISA_VERSION
	.align		4
        /*0050*/ 	.byte	0x03, 0x5f
        /*0052*/ 	.short	0x0101


	//----- nvinfo : EIATTR_VRC_CTA_INIT_COUNT
	.align		4
        /*0054*/ 	.byte	0x02, 0x4a
	.zero		1
	.zero		1


	//----- nvinfo : EIATTR_EXIT_INSTR_OFFSETS
	.align		4
        /*0058*/ 	.byte	0x04, 0x1c
        /*005a*/ 	.short	(.L_116 - .L_115)


	//   ....[0]....
.L_115:
        /*005c*/ 	.word	0x00000110


	//   ....[1]....
        /*0060*/ 	.word	0x00000d00


	//----- nvinfo : EIATTR_CRS_STACK_SIZE
	.align		4
.L_116:
        /*0064*/ 	.byte	0x04, 0x1e
        /*0066*/ 	.short	(.L_118 - .L_117)
.L_117:
        /*0068*/ 	.word	0x00000000


	//----- nvinfo : EIATTR_CBANK_PARAM_SIZE
	.align		4
.L_118:
        /*006c*/ 	.byte	0x03, 0x19
        /*006e*/ 	.short	0x001c


	//----- nvinfo : EIATTR_PARAM_CBANK
	.align		4
        /*0070*/ 	.byte	0x04, 0x0a
        /*0072*/ 	.short	(.L_120 - .L_119)
	.align		4
.L_119:
        /*0074*/ 	.word	index@(.nv.constant0._Z20col_fft_stage_kernelP6float2mmi)
        /*0078*/ 	.short	0x0380
        /*007a*/ 	.short	0x001c


	//----- nvinfo : EIATTR_SW_WAR
	.align		4
.L_120:
        /*007c*/ 	.byte	0x04, 0x36
        /*007e*/ 	.short	(.L_122 - .L_121)
.L_121:
        /*0080*/ 	.word	0x00000008
.L_122:


//--------------------- .nv.info._Z20row_fft_stage_kernelP6float2mmi --------------------------
	.section	.nv.info._Z20row_fft_stage_kernelP6float2mmi,"",@"SHT_CUDA_INFO"
	.sectionflags	@""
	.align	4


	//----- nvinfo : EIATTR_CUDA_API_VERSION
	.align		4
        /*0000*/ 	.byte	0x04, 0x37
        /*0002*/ 	.short	(.L_124 - .L_123)
.L_123:
        /*0004*/ 	.word	0x00000082


	//----- nvinfo : EIATTR_KPARAM_INFO
	.align		4
.L_124:
        /*0008*/ 	.byte	0x04, 0x17
        /*000a*/ 	.short	(.L_126 - .L_125)
.L_125:
        /*000c*/ 	.word	0x00000000
        /*0010*/ 	.short	0x0003
        /*0012*/ 	.short	0x0018
        /*0014*/ 	.byte	0x00, 0xf0, 0x11, 0x00


	//----- nvinfo : EIATTR_KPARAM_INFO
	.align		4
.L_126:
        /*0018*/ 	.byte	0x04, 0x17
        /*001a*/ 	.short	(.L_128 - .L_127)
.L_127:
        /*001c*/ 	.word	0x00000000
        /*0020*/ 	.short	0x0002
        /*0022*/ 	.short	0x0010
        /*0024*/ 	.byte	0x00, 0xf0, 0x21, 0x00


	//----- nvinfo : EIATTR_KPARAM_INFO
	.align		4
.L_128:
        /*0028*/ 	.byte	0x04, 0x17
        /*002a*/ 	.short	(.L_130 - .L_129)
.L_129:
        /*002c*/ 	.word	0x00000000
        /*0030*/ 	.short	0x0001
        /*0032*/ 	.short	0x0008
        /*0034*/ 	.byte	0x00, 0xf0, 0x21, 0x00


	//----- nvinfo : EIATTR_KPARAM_INFO
	.align		4
.L_130:
        /*0038*/ 	.byte	0x04, 0x17
        /*003a*/ 	.short	(.L_132 - .L_131)
.L_131:
        /*003c*/ 	.word	0x00000000
        /*0040*/ 	.short	0x0000
        /*0042*/ 	.short	0x0000
        /*0044*/ 	.byte	0x00, 0xf5, 0x21, 0x00


	//----- nvinfo : EIATTR_SPARSE_MMA_MASK
	.align		4
.L_132:
        /*0048*/ 	.byte	0x03, 0x50
        /*004a*/ 	.short	0x0000


	//----- nvinfo : EIATTR_MAXREG_COUNT
	.align		4
        /*004c*/ 	.byte	0x03, 0x1b
        /*004e*/ 	.short	0x00ff


	//----- nvinfo : EIATTR_MERCURY_ISA_VERSION
	.align		4
        /*0050*/ 	.byte	0x03, 0x5f
        /*0052*/ 	.short	0x0101


	//----- nvinfo : EIATTR_VRC_CTA_INIT_COUNT
	.align		4
        /*0054*/ 	.byte	0x02, 0x4a
	.zero		1
	.zero		1


	//----- nvinfo : EIATTR_EXIT_INSTR_OFFSETS
	.align		4
        /*0058*/ 	.byte	0x04, 0x1c
        /*005a*/ 	.short	(.L_134 - .L_133)


	//   ....[0]....
.L_133:
        /*005c*/ 	.word	0x00000110


	//   ....[1]....
        /*0060*/ 	.word	0x00000cc0


	//----- nvinfo : EIATTR_CRS_STACK_SIZE
	.align		4
.L_134:
        /*0064*/ 	.byte	0x04, 0x1e
        /*0066*/ 	.short	(.L_136 - .L_135)
.L_135:
        /*0068*/ 	.word	0x00000000


	//----- nvinfo : EIATTR_CBANK_PARAM_SIZE
	.align		4
.L_136:
        /*006c*/ 	.byte	0x03, 0x19
        /*006e*/ 	.short	0x001c


	//----- nvinfo : EIATTR_PARAM_CBANK
	.align		4
        /*0070*/ 	.byte	0x04, 0x0a
        /*0072*/ 	.short	(.L_138 - .L_137)
	.align		4
.L_137:
        /*0074*/ 	.word	index@(.nv.constant0._Z20row_fft_stage_kernelP6float2mmi)
        /*0078*/ 	.short	0x0380
        /*007a*/ 	.short	0x001c


	//----- nvinfo : EIATTR_SW_WAR
	.align		4
.L_138:
        /*007c*/ 	.byte	0x04, 0x36
        /*007e*/ 	.short	(.L_140 - .L_139)
.L_139:
        /*0080*/ 	.word	0x00000008
.L_140:


//--------------------- .nv.info._Z16fft_stage_kernelP6float2mi --------------------------
	.section	.nv.info._Z16fft_stage_kernelP6float2mi,"",@"SHT_CUDA_INFO"
	.sectionflags	@""
	.align	4


	//----- nvinfo : EIATTR_CUDA_API_VERSION
	.align		4
        /*0000*/ 	.byte	0x04, 0x37
        /*0002*/ 	.short	(.L_142 - .L_141)
.L_141:
        /*0004*/ 	.word	0x00000082


	//----- nvinfo : EIATTR_KPARAM_INFO
	.align		4
.L_142:
        /*0008*/ 	.byte	0x04, 0x17
        /*000a*/ 	.short	(.L_144 - .L_143)
.L_143:
        /*000c*/ 	.word	0x00000000
        /*0010*/ 	.short	0x0002
        /*0012*/ 	.short	0x0010
        /*0014*/ 	.byte	0x00, 0xf0, 0x11, 0x00


	//----- nvinfo : EIATTR_KPARAM_INFO
	.align		4
.L_144:
        /*0018*/ 	.byte	0x04, 0x17
        /*001a*/ 	.short	(.L_146 - .L_145)
.L_145:
        /*001c*/ 	.word	0x00000000
        /*0020*/ 	.short	0x0001
        /*0022*/ 	.short	0x0008
        /*0024*/ 	.byte	0x00, 0xf0, 0x21, 0x00


	//----- nvinfo : EIATTR_KPARAM_INFO
	.align		4
.L_146:
        /*0028*/ 	.byte	0x04, 0x17
        /*002a*/ 	.short	(.L_148 - .L_147)
.L_147:
        /*002c*/ 	.word	0x00000000
        /*0030*/ 	.short	0x0000
        /*0032*/ 	.short	0x0000
        /*0034*/ 	.byte	0x00, 0xf5, 0x21, 0x00


	//----- nvinfo : EIATTR_SPARSE_MMA_MASK
	.align		4
.L_148:
        /*0038*/ 	.byte	0x03, 0x50
        /*003a*/ 	.short	0x0000


	//----- nvinfo : EIATTR_MAXREG_COUNT
	.align		4
        /*003c*/ 	.byte	0x03, 0x1b
        /*003e*/ 	.short	0x00ff


	//----- nvinfo : EIATTR_MERCURY_ISA_VERSION
	.align		4
        /*0040*/ 	.byte	0x03, 0x5f
        /*0042*/ 	.short	0x0101


	//----- nvinfo : EIATTR_VRC_CTA_INIT_COUNT
	.align		4
        /*0044*/ 	.byte	0x02, 0x4a
	.zero		1
	.zero		1


	//----- nvinfo : EIATTR_EXIT_INSTR_OFFSETS
	.align		4
        /*0048*/ 	.byte	0x04, 0x1c
        /*004a*/ 	.short	(.L_150 - .L_149)


	//   ....[0]....
.L_149:
        /*004c*/ 	.word	0x00000930


	//----- nvinfo : EIATTR_CRS_STACK_SIZE
	.align		4
.L_150:
        /*0050*/ 	.byte	0x04, 0x1e
        /*0052*/ 	.short	(.L_152 - .L_151)
.L_151:
        /*0054*/ 	.word	0x00000000


	//----- nvinfo : EIATTR_CBANK_PARAM_SIZE
	.align		4
.L_152:
        /*0058*/ 	.byte	0x03, 0x19
        /*005a*/ 	.short	0x0014


	//----- nvinfo : EIATTR_PARAM_CBANK
	.align		4
        /*005c*/ 	.byte	0x04, 0x0a
        /*005e*/ 	.short	(.L_154 - .L_153)
	.align		4
.L_153:
        /*0060*/ 	.word	index@(.nv.constant0._Z16fft_stage_kernelP6float2mi)
        /*0064*/ 	.short	0x0380
        /*0066*/ 	.short	0x0014


	//----- nvinfo : EIATTR_SW_WAR
	.align		4
.L_154:
        /*0068*/ 	.byte	0x04, 0x36
        /*006a*/ 	.short	(.L_156 - .L_155)
.L_155:
        /*006c*/ 	.word	0x00000008
.L_156:


//--------------------- .nv.callgraph             --------------------------
	.section	.nv.callgraph,"",@"SHT_CUDA_CALLGRAPH"
	.align	4
	.sectionentsize	8
	.align		4
        /*0000*/ 	.word	0x00000000
	.align		4
        /*0004*/ 	.word	0xffffffff
	.align		4
        /*0008*/ 	.word	0x00000000
	.align		4
        /*000c*/ 	.word	0xfffffffe
	.align		4
        /*0010*/ 	.word	0x00000000
	.align		4
        /*0014*/ 	.word	0xfffffffd
	.align		4
        /*0018*/ 	.word	0x00000000
	.align		4
        /*001c*/ 	.word	0xfffffffc


//--------------------- .nv.constant4             --------------------------
	.section	.nv.constant4,"a",@progbits
	.align	8
	.align		8
.nv.constant4:
        /*0000*/ 	.dword	__cudart_i2opi_f


//--------------------- .text._Z22col_bit_reverse_kernelPK6float2PS_mmi --------------------------
	.section	.text._Z22col_bit_reverse_kernelPK6float2PS_mmi,"ax",@progbits
	.align	128
        .global         _Z22col_bit_reverse_kernelPK6float2PS_mmi
        .type           _Z22col_bit_reverse_kernelPK6float2PS_mmi,@function
        .size           _Z22col_bit_reverse_kernelPK6float2PS_mmi,(.L_x_44 - _Z22col_bit_reverse_kernelPK6float2PS_mmi)
        .other          _Z22col_bit_reverse_kernelPK6float2PS_mmi,@"STO_CUDA_ENTRY STV_DEFAULT"
_Z22col_bit_reverse_kernelPK6float2PS_mmi:
.text._Z22col_bit_reverse_kernelPK6float2PS_mmi:
[----:B------:R-:W-:Y:S01]  /*0000*/  LDC R1, c[0x0][0x37c] ;  /* 0x0000df00ff017b82 */ /* 0x000fe20000000800 */
[----:B------:R-:W0:Y:S01]  /*0010*/  S2R R3, SR_TID.X ;  /* 0x0000000000037919 */ /* 0x000e220000002100 */
[----:B------:R-:W1:Y:S06]  /*0020*/  LDCU.128 UR8, c[0x0][0x390] ;  /* 0x00007200ff0877ac */ /* 0x000e6c0008000c00 */
[----:B------:R-:W0:Y:S08]  /*0030*/  S2UR UR7, SR_CTAID.X ;  /* 0x00000000000779c3 */ /* 0x000e300000002500 */
[----:B------:R-:W0:Y:S01]  /*0040*/  LDC R2, c[0x0][0x360] ;  /* 0x0000d800ff027b82 */ /* 0x000e220000000800 */
[----:B-1----:R-:W-:-:S02]  /*0050*/  UIMAD UR6, UR11, UR8, URZ ;  /* 0x000000080b0672a4 */ /* 0x002fc4000f8e02ff */
[----:B------:R-:W-:Y:S02]  /*0060*/  UIMAD.WIDE.U32 UR4, UR10, UR8, URZ ;  /* 0x000000080a0472a5 */ /* 0x000fe4000f8e00ff */
[----:B------:R-:W-:-:S04]  /*0070*/  UIMAD UR6, UR10, UR9, UR6 ;  /* 0x000000090a0672a4 */ /* 0x000fc8000f8e0206 */
[----:B------:R-:W-:-:S06]  /*0080*/  UIADD3 UR5, UPT, UPT, UR5, UR6, URZ ;  /* 0x0000000605057290 */ /* 0x000fcc000fffe0ff */
[----:B------:R-:W-:Y:S02]  /*0090*/  IMAD.U32 R0, RZ, RZ, UR5 ;  /* 0x00000005ff007e24 */ /* 0x000fe4000f8e00ff */
[----:B0-----:R-:W-:-:S05]  /*00a0*/  IMAD R2, R2, UR7, R3 ;  /* 0x0000000702027c24 */ /* 0x001fca000f8e0203 */
[----:B------:R-:W-:-:S04]  /*00b0*/  ISETP.LT.U32.AND P0, PT, R2, UR4, PT ;  /* 0x0000000402007c0c */ /* 0x000fc8000bf01070 */
[----:B------:R-:W-:-:S13]  /*00c0*/  ISETP.GT.U32.AND.EX P0, PT, R0, RZ, PT, P0 ;  /* 0x000000ff0000720c */ /* 0x000fda0003f04100 */
[----:B------:R-:W-:Y:S05]  /*00d0*/  @!P0 EXIT ;  /* 0x000000000000894d */ /* 0x000fea0003800000 */
[----:B------:R-:W-:Y:S01]  /*00e0*/  UISETP.NE.U32.AND UP0, UPT, UR11, URZ, UPT ;  /* 0x000000ff0b00728c */ /* 0x000fe2000bf05070 */
[----:B------:R-:W0:Y:S08]  /*00f0*/  LDCU.64 UR6, c[0x0][0x358] ;  /* 0x00006b00ff0677ac */ /* 0x000e300008000a00 */
[----:B------:R-:W-:Y:S05]  /*0100*/  BRA.U UP0, `(.L_x_0) ;  /* 0x00000001005c7547 */ /* 0x000fea000b800000 */
[----:B------:R-:W1:Y:S01]  /*0110*/  I2F.U32.RP R0, UR10 ;  /* 0x0000000a00007d06 */ /* 0x000e620008209000 */
[----:B------:R-:W-:Y:S01]  /*0120*/  ISETP.NE.U32.AND P2, PT, RZ, UR10, PT ;  /* 0x0000000aff007c0c */ /* 0x000fe2000bf45070 */
[----:B------:R-:W-:-:S06]  /*0130*/  IMAD.MOV.U32 R9, RZ, RZ, RZ ;  /* 0x000000ffff097224 */ /* 0x000fcc00078e00ff */
[----:B-1----:R-:W1:Y:S02]  /*0140*/  MUFU.RCP R0, R0 ;  /* 0x0000000000007308 */ /* 0x002e640000001000 */
[----:B-1----:R-:W-:-:S06]  /*0150*/  VIADD R4, R0, 0xffffffe ;  /* 0x0ffffffe00047836 */ /* 0x002fcc0000000000 */
[----:B------:R1:W2:Y:S02]  /*0160*/  F2I.FTZ.U32.TRUNC.NTZ R5, R4 ;  /* 0x0000000400057305 */ /* 0x0002a4000021f000 */
[----:B-1----:R-:W-:Y:S01]  /*0170*/  IMAD.MOV.U32 R4, RZ, RZ, RZ ;  /* 0x000000ffff047224 */ /* 0x002fe200078e00ff */
[----:B--2---:R-:W-:-:S05]  /*0180*/  IADD3 R7, PT, PT, RZ, -R5, RZ ;  /* 0x80000005ff077210 */ /* 0x004fca0007ffe0ff */
[----:B------:R-:W-:-:S04]  /*0190*/  IMAD R7, R7, UR10, RZ ;  /* 0x0000000a07077c24 */ /* 0x000fc8000f8e02ff */
[----:B------:R-:W-:-:S06]  /*01a0*/  IMAD.HI.U32 R5, R5, R7, R4 ;  /* 0x0000000705057227 */ /* 0x000fcc00078e0004 */
[----:B------:R-:W-:-:S04]  /*01b0*/  IMAD.HI.U32 R5, R5, R2, RZ ;  /* 0x0000000205057227 */ /* 0x000fc800078e00ff */
[----:B------:R-:W-:-:S04]  /*01c0*/  IMAD.MOV R7, RZ, RZ, -R5 ;  /* 0x000000ffff077224 */ /* 0x000fc800078e0a05 */
[----:B------:R-:W-:-:S05]  /*01d0*/  IMAD R6, R7, UR10, R2 ;  /* 0x0000000a07067c24 */ /* 0x000fca000f8e0202 */
[----:B------:R-:W-:-:S13]  /*01e0*/  ISETP.GE.U32.AND P0, PT, R6, UR10, PT ;  /* 0x0000000a06007c0c */ /* 0x000fda000bf06070 */
[----:B------:R-:W-:Y:S01]  /*01f0*/  @P0 IADD3 R6, PT, PT, R6, -UR10, RZ ;  /* 0x8000000a06060c10 */ /* 0x000fe2000fffe0ff */
[----:B------:R-:W-:-:S03]  /*0200*/  @P0 VIADD R5, R5, 0x1 ;  /* 0x0000000105050836 */ /* 0x000fc60000000000 */
[----:B------:R-:W-:-:S13]  /*0210*/  ISETP.GE.U32.AND P1, PT, R6, UR10, PT ;  /* 0x0000000a06007c0c */ /* 0x000fda000bf26070 */
[----:B------:R-:W-:Y:S01]  /*0220*/  @P1 VIADD R5, R5, 0x1 ;  /* 0x0000000105051836 */ /* 0x000fe20000000000 */
[----:B------:R-:W-:-:S04]  /*0230*/  @!P2 LOP3.LUT R5, RZ, UR10, RZ, 0x33, !PT ;  /* 0x0000000aff05ac12 */ /* 0x000fc8000f8e33ff */
[----:B------:R-:W-:Y:S02]  /*0240*/  IADD3 R7, PT, PT, -R5, RZ, RZ ;  /* 0x000000ff05077210 */ /* 0x000fe40007ffe1ff */
[----:B------:R-:W-:-:S03]  /*0250*/  MOV R0, R5 ;  /* 0x0000000500007202 */ /* 0x000fc60000000f00 */
[----:B------:R-:W-:Y:S01]  /*0260*/  IMAD R6, R7, UR10, R2 ;  /* 0x0000000a07067c24 */ /* 0x000fe2000f8e0202 */
[----:B------:R-:W-:Y:S06]  /*0270*/  BRA `(.L_x_1) ;  /* 0x0000000000307947 */ /* 0x000fec0003800000 */
.L_x_0:
[----:B------:R-:W-:-:S07]  /*0280*/  MOV R0, 0x2a0 ;  /* 0x000002a000007802 */ /* 0x000fce0000000f00 */
[----:B0-----:R-:W-:Y:S05]  /*0290*/  CALL.REL.NOINC `($__internal_0_$__cuda_sm20_div_u64) ;  /* 0x0000000000687944 */ /* 0x001fea0003c00000 */
[----:B------:R-:W0:Y:S01]  /*02a0*/  LDCU.64 UR10, c[0x0][0x398] ;  /* 0x00007300ff0a77ac */ /* 0x000e220008000a00 */
[----:B------:R-:W-:Y:S01]  /*02b0*/  IADD3 R9, P0, PT, RZ, -R6, RZ ;  /* 0x80000006ff097210 */ /* 0x000fe20007f1e0ff */
[----:B------:R-:W-:-:S04]  /*02c0*/  HFMA2 R3, -RZ, RZ, 0, 0 ;  /* 0x00000000ff037431 */ /* 0x000fc800000001ff */
[----:B------:R-:W-:-:S04]  /*02d0*/  IMAD.X R0, RZ, RZ, ~R7, P0 ;  /* 0x000000ffff007224 */ /* 0x000fc800000e0e07 */
[----:B0-----:R-:W-:Y:S02]  /*02e0*/  IMAD R0, R0, UR10, RZ ;  /* 0x0000000a00007c24 */ /* 0x001fe4000f8e02ff */
[----:B------:R-:W-:-:S04]  /*02f0*/  IMAD.WIDE.U32 R4, R9, UR10, R2 ;  /* 0x0000000a09047c25 */ /* 0x000fc8000f8e0002 */
[----:B------:R-:W-:Y:S02]  /*0300*/  IMAD R9, R9, UR11, R0 ;  /* 0x0000000b09097c24 */ /* 0x000fe4000f8e0200 */
[----:B------:R-:W-:Y:S01]  /*0310*/  IMAD.MOV.U32 R0, RZ, RZ, R6 ;  /* 0x000000ffff007224 */ /* 0x000fe200078e0006 */
[----:B------:R-:W-:Y:S01]  /*0320*/  MOV R6, R4 ;  /* 0x0000000400067202 */ /* 0x000fe20000000f00 */
[----:B------:R-:W-:-:S07]  /*0330*/  IMAD.IADD R9, R5, 0x1, R9 ;  /* 0x0000000105097824 */ /* 0x000fce00078e0209 */
.L_x_1:
[----:B------:R-:W1:Y:S01]  /*0340*/  LDCU.128 UR12, c[0x0][0x380] ;  /* 0x00007000ff0c77ac */ /* 0x000e620008000c00 */
[----:B------:R-:W2:Y:S01]  /*0350*/  LDCU UR4, c[0x0][0x3a0] ;  /* 0x00007400ff0477ac */ /* 0x000ea20008000800 */
[----:B-1----:R-:W-:-:S04]  /*0360*/  LEA R4, P0, R2, UR12, 0x3 ;  /* 0x0000000c02047c11 */ /* 0x002fc8000f8018ff */
[----:B------:R-:W-:-:S06]  /*0370*/  LEA.HI.X R5, R2, UR13, RZ, 0x3, P0 ;  /* 0x0000000d02057c11 */ /* 0x000fcc00080f1cff */
[----:B0-----:R-:W3:Y:S01]  /*0380*/  LDG.E.64 R4, desc[UR6][R4.64] ;  /* 0x0000000604047981 */ /* 0x001ee2000c1e1b00 */
[----:B------:R-:W0:Y:S01]  /*0390*/  BREV R0, R0 ;  /* 0x0000000000007301 */ /* 0x000e220000000000 */
[----:B--2---:R-:W-:Y:S01]  /*03a0*/  UIADD3 UR4, UPT, UPT, -UR4, 0x20, URZ ;  /* 0x0000002004047890 */ /* 0x004fe2000fffe1ff */
[----:B------:R-:W-:Y:S01]  /*03b0*/  MOV R2, R6 ;  /* 0x0000000600027202 */ /* 0x000fe20000000f00 */
[----:B------:R-:W-:-:S04]  /*03c0*/  IMAD.MOV.U32 R3, RZ, RZ, R9 ;  /* 0x000000ffff037224 */ /* 0x000fc800078e0009 */
[----:B0-----:R-:W-:-:S05]  /*03d0*/  SHF.R.U32.HI R7, RZ, UR4, R0 ;  /* 0x00000004ff077c19 */ /* 0x001fca0008011600 */
[----:B------:R-:W-:-:S04]  /*03e0*/  IMAD.WIDE.U32 R2, R7, UR10, R2 ;  /* 0x0000000a07027c25 */ /* 0x000fc8000f8e0002 */
[----:B------:R-:W-:Y:S01]  /*03f0*/  IMAD R7, R7, UR11, R3 ;  /* 0x0000000b07077c24 */ /* 0x000fe2000f8e0203 */
[----:B------:R-:W-:-:S04]  /*0400*/  LEA R6, P0, R2, UR14, 0x3 ;  /* 0x0000000e02067c11 */ /* 0x000fc8000f8018ff */
[----:B------:R-:W-:-:S05]  /*0410*/  LEA.HI.X R7, R2, UR15, R7, 0x3, P0 ;  /* 0x0000000f02077c11 */ /* 0x000fca00080f1c07 */
[----:B---3--:R-:W-:Y:S01]  /*0420*/  STG.E.64 desc[UR6][R6.64], R4 ;  /* 0x0000000406007986 */ /* 0x008fe2000c101b06 */
[----:B------:R-:W-:Y:S05]  /*0430*/  EXIT ;  /* 0x000000000000794d */ /* 0x000fea0003800000 */
        .weak           $__internal_0_$__cuda_sm20_div_u64
        .type           $__internal_0_$__cuda_sm20_div_u64,@function
        .size           $__internal_0_$__cuda_sm20_div_u64,(.L_x_44 - $__internal_0_$__cuda_sm20_div_u64)
$__internal_0_$__cuda_sm20_div_u64:
[----:B------:R-:W0:Y:S01]  /*0440*/  LDCU.64 UR4, c[0x0][0x398] ;  /* 0x00007300ff0477ac */ /* 0x000e220008000a00 */
[----:B------:R-:W1:Y:S01]  /*0450*/  LDC.64 R4, c[0x0][0x398] ;  /* 0x0000e600ff047b82 */ /* 0x000e620000000a00 */
[----:B0-----:R-:W0:Y:S08]  /*0460*/  I2F.U64.RP R10, UR4 ;  /* 0x00000004000a7d12 */ /* 0x001e300008309000 */
[----:B0-----:R-:W0:Y:S02]  /*0470*/  MUFU.RCP R10, R10 ;  /* 0x0000000a000a7308 */ /* 0x001e240000001000 */
[----:B0-----:R-:W-:-:S06]  /*0480*/  IADD3 R6, PT, PT, R10, 0x1ffffffe, RZ ;  /* 0x1ffffffe0a067810 */ /* 0x001fcc0007ffe0ff */
[----:B------:R-:W1:Y:S02]  /*0490*/  F2I.U64.TRUNC R6, R6 ;  /* 0x0000000600067311 */ /* 0x000e64000020d800 */
[----:B-1----:R-:W-:-:S04]  /*04a0*/  IMAD.WIDE.U32 R8, R6, R4, RZ ;  /* 0x0000000406087225 */ /* 0x002fc800078e00ff */
[----:B------:R-:W-:Y:S01]  /*04b0*/  IMAD R9, R6, R5, R9 ;  /* 0x0000000506097224 */ /* 0x000fe200078e0209 */
[----:B------:R-:W-:-:S03]  /*04c0*/  IADD3 R11, P0, PT, RZ, -R8, RZ ;  /* 0x80000008ff0b7210 */ /* 0x000fc60007f1e0ff */
[----:B------:R-:W-:Y:S02]  /*04d0*/  IMAD R9, R7, R4, R9 ;  /* 0x0000000407097224 */ /* 0x000fe400078e0209 */
[----:B------:R-:W-:-:S04]  /*04e0*/  IMAD.HI.U32 R8, R6, R11, RZ ;  /* 0x0000000b06087227 */ /* 0x000fc800078e00ff */
[----:B------:R-:W-:Y:S01]  /*04f0*/  IMAD.X R13, RZ, RZ, ~R9, P0 ;  /* 0x000000ffff0d7224 */ /* 0x000fe200000e0e09 */
[----:B------:R-:W-:-:S03]  /*0500*/  MOV R9, R6 ;  /* 0x0000000600097202 */ /* 0x000fc60000000f00 */
[-C--:B------:R-:W-:Y:S02]  /*0510*/  IMAD R15, R7, R13.reuse, RZ ;  /* 0x0000000d070f7224 */ /* 0x080fe400078e02ff */
[----:B------:R-:W-:-:S04]  /*0520*/  IMAD.WIDE.U32 R8, P0, R6, R13, R8 ;  /* 0x0000000d06087225 */ /* 0x000fc80007800008 */
[----:B------:R-:W-:-:S04]  /*0530*/  IMAD.HI.U32 R13, R7, R13, RZ ;  /* 0x0000000d070d7227 */ /* 0x000fc800078e00ff */
[----:B------:R-:W-:-:S05]  /*0540*/  IMAD.HI.U32 R8, P1, R7, R11, R8 ;  /* 0x0000000b07087227 */ /* 0x000fca0007820008 */
[----:B------:R-:W-:Y:S01]  /*0550*/  IADD3 R9, P2, PT, R15, R8, RZ ;  /* 0x000000080f097210 */ /* 0x000fe20007f5e0ff */
[----:B------:R-:W-:-:S04]  /*0560*/  IMAD.X R8, R13, 0x1, R7, P0 ;  /* 0x000000010d087824 */ /* 0x000fc800000e0607 */
[----:B------:R-:W-:Y:S01]  /*0570*/  IMAD.WIDE.U32 R6, R9, R4, RZ ;  /* 0x0000000409067225 */ /* 0x000fe200078e00ff */
[----:B------:R-:W-:-:S03]  /*0580*/  IADD3.X R11, PT, PT, RZ, RZ, R8, P2, P1 ;  /* 0x000000ffff0b7210 */ /* 0x000fc600017e2408 */
[----:B------:R-:W-:Y:S01]  /*0590*/  IMAD R7, R9, R5, R7 ;  /* 0x0000000509077224 */ /* 0x000fe200078e0207 */
[----:B------:R-:W-:-:S03]  /*05a0*/  IADD3 R13, P0, PT, RZ, -R6, RZ ;  /* 0x80000006ff0d7210 */ /* 0x000fc60007f1e0ff */
[----:B------:R-:W-:Y:S02]  /*05b0*/  IMAD R7, R11, R4, R7 ;  /* 0x000000040b077224 */ /* 0x000fe400078e0207 */
[----:B------:R-:W-:-:S03]  /*05c0*/  IMAD.HI.U32 R8, R9, R13, RZ ;  /* 0x0000000d09087227 */ /* 0x000fc600078e00ff */
[----:B------:R-:W-:Y:S01]  /*05d0*/  IADD3.X R6, PT, PT, RZ, ~R7, RZ, P0, !PT ;  /* 0x80000007ff067210 */ /* 0x000fe200007fe4ff */
[----:B------:R-:W-:-:S04]  /*05e0*/  HFMA2 R7, -RZ, RZ, 0, 0 ;  /* 0x00000000ff077431 */ /* 0x000fc800000001ff */
[----:B------:R-:W-:-:S04]  /*05f0*/  IMAD.WIDE.U32 R8, P0, R9, R6, R8 ;  /* 0x0000000609087225 */ /* 0x000fc80007800008 */
[C---:B------:R-:W-:Y:S02]  /*0600*/  IMAD R10, R11.reuse, R6, RZ ;  /* 0x000000060b0a7224 */ /* 0x040fe400078e02ff */
[----:B------:R-:W-:-:S04]  /*0610*/  IMAD.HI.U32 R9, P1, R11, R13, R8 ;  /* 0x0000000d0b097227 */ /* 0x000fc80007820008 */
[----:B------:R-:W-:Y:S01]  /*0620*/  IMAD.HI.U32 R8, R11, R6, RZ ;  /* 0x000000060b087227 */ /* 0x000fe200078e00ff */
[----:B------:R-:W-:-:S03]  /*0630*/  IADD3 R9, P2, PT, R10, R9, RZ ;  /* 0x000000090a097210 */ /* 0x000fc60007f5e0ff */
[----:B------:R-:W-:Y:S02]  /*0640*/  IMAD.X R11, R8, 0x1, R11, P0 ;  /* 0x00000001080b7824 */ /* 0x000fe400000e060b */
[----:B------:R-:W-:-:S03]  /*0650*/  IMAD.HI.U32 R6, R9, R2, RZ ;  /* 0x0000000209067227 */ /* 0x000fc600078e00ff */
[----:B------:R-:W-:Y:S01]  /*0660*/  IADD3.X R11, PT, PT, RZ, RZ, R11, P2, P1 ;  /* 0x000000ffff0b7210 */ /* 0x000fe200017e240b */
[----:B------:R-:W-:-:S04]  /*0670*/  IMAD.WIDE.U32 R6, RZ, R9, R6 ;  /* 0x00000009ff067225 */ /* 0x000fc800078e0006 */
[----:B------:R-:W-:-:S04]  /*0680*/  IMAD.HI.U32 R6, P0, R11, R2, R6 ;  /* 0x000000020b067227 */ /* 0x000fc80007800006 */
[----:B------:R-:W-:Y:S01]  /*0690*/  IMAD.X R8, RZ, RZ, RZ, P0 ;  /* 0x000000ffff087224 */ /* 0x000fe200000e06ff */
[----:B------:R-:W-:-:S04]  /*06a0*/  IADD3 R9, P1, PT, RZ, R6, RZ ;  /* 0x00000006ff097210 */ /* 0x000fc80007f3e0ff */
[----:B------:R-:W-:Y:S01]  /*06b0*/  IADD3.X R11, PT, PT, RZ, R8, RZ, P1, !PT ;  /* 0x00000008ff0b7210 */ /* 0x000fe20000ffe4ff */
[----:B------:R-:W-:-:S04]  /*06c0*/  IMAD.WIDE.U32 R6, R9, R4, RZ ;  /* 0x0000000409067225 */ /* 0x000fc800078e00ff */
[----:B------:R-:W-:Y:S01]  /*06d0*/  IMAD R7, R9, R5, R7 ;  /* 0x0000000509077224 */ /* 0x000fe200078e0207 */
[----:B------:R-:W-:-:S03]  /*06e0*/  IADD3 R13, P1, PT, -R6, R2, RZ ;  /* 0x00000002060d7210 */ /* 0x000fc60007f3e1ff */
[-C--:B------:R-:W-:Y:S01]  /*06f0*/  IMAD R7, R11, R4.reuse, R7 ;  /* 0x000000040b077224 */ /* 0x080fe200078e0207 */
[----:B------:R-:W-:-:S03]  /*0700*/  ISETP.GE.U32.AND P0, PT, R13, R4, PT ;  /* 0x000000040d00720c */ /* 0x000fc60003f06070 */
[----:B------:R-:W-:Y:S01]  /*0710*/  IMAD.X R12, RZ, RZ, ~R7, P1 ;  /* 0x000000ffff0c7224 */ /* 0x000fe200008e0e07 */
[----:B------:R-:W-:Y:S02]  /*0720*/  IADD3 R6, P1, PT, R9, 0x1, RZ ;  /* 0x0000000109067810 */ /* 0x000fe40007f3e0ff */
[----:B------:R-:W-:Y:S02]  /*0730*/  IADD3 R7, P2, PT, R13, -R4, RZ ;  /* 0x800000040d077210 */ /* 0x000fe40007f5e0ff */
[CC--:B------:R-:W-:Y:S01]  /*0740*/  ISETP.GE.U32.AND.EX P0, PT, R12.reuse, R5.reuse, PT, P0 ;  /* 0x000000050c00720c */ /* 0x0c0fe20003f06100 */
[----:B------:R-:W-:Y:S01]  /*0750*/  IMAD.X R8, RZ, RZ, R11, P1 ;  /* 0x000000ffff087224 */ /* 0x000fe200008e060b */
[----:B------:R-:W-:Y:S02]  /*0760*/  IADD3.X R10, PT, PT, R12, ~R5, RZ, P2, !PT ;  /* 0x800000050c0a7210 */ /* 0x000fe400017fe4ff */
[----:B------:R-:W-:Y:S02]  /*0770*/  SEL R7, R7, R13, P0 ;  /* 0x0000000d07077207 */ /* 0x000fe40000000000 */
[----:B------:R-:W-:-:S02]  /*0780*/  SEL R9, R6, R9, P0 ;  /* 0x0000000906097207 */ /* 0x000fc40000000000 */
[----:B------:R-:W-:Y:S02]  /*0790*/  SEL R10, R10, R12, P0 ;  /* 0x0000000c0a0a7207 */ /* 0x000fe40000000000 */
[----:B------:R-:W-:Y:S02]  /*07a0*/  SEL R8, R8, R11, P0 ;  /* 0x0000000b08087207 */ /* 0x000fe40000000000 */
[----:B------:R-:W-:Y:S02]  /*07b0*/  ISETP.GE.U32.AND P0, PT, R7, R4, PT ;  /* 0x000000040700720c */ /* 0x000fe40003f06070 */
[----:B------:R-:W-:Y:S02]  /*07c0*/  IADD3 R6, P2, PT, R9, 0x1, RZ ;  /* 0x0000000109067810 */ /* 0x000fe40007f5e0ff */
[----:B------:R-:W-:Y:S01]  /*07d0*/  ISETP.NE.U32.AND P1, PT, R4, RZ, PT ;  /* 0x000000ff0400720c */ /* 0x000fe20003f25070 */
[----:B------:R-:W-:Y:S01]  /*07e0*/  IMAD.MOV.U32 R4, RZ, RZ, R0 ;  /* 0x000000ffff047224 */ /* 0x000fe200078e0000 */
[----:B------:R-:W-:-:S02]  /*07f0*/  ISETP.GE.U32.AND.EX P0, PT, R10, R5, PT, P0 ;  /* 0x000000050a00720c */ /* 0x000fc40003f06100 */
[-C--:B------:R-:W-:Y:S02]  /*0800*/  IADD3.X R7, PT, PT, RZ, R8.reuse, RZ, P2, !PT ;  /* 0x00000008ff077210 */ /* 0x080fe400017fe4ff */
[----:B------:R-:W-:Y:S02]  /*0810*/  ISETP.NE.AND.EX P1, PT, R5, RZ, PT, P1 ;  /* 0x000000ff0500720c */ /* 0x000fe40003f25310 */
[----:B------:R-:W-:Y:S02]  /*0820*/  MOV R5, 0x0 ;  /* 0x0000000000057802 */ /* 0x000fe40000000f00 */
[----:B------:R-:W-:Y:S02]  /*0830*/  SEL R6, R6, R9, P0 ;  /* 0x0000000906067207 */ /* 0x000fe40000000000 */
[----:B------:R-:W-:Y:S02]  /*0840*/  SEL R7, R7, R8, P0 ;  /* 0x0000000807077207 */ /* 0x000fe40000000000 */
[----:B------:R-:W-:-:S02]  /*0850*/  SEL R6, R6, 0xffffffff, P1 ;  /* 0xffffffff06067807 */ /* 0x000fc40000800000 */
[----:B------:R-:W-:Y:S01]  /*0860*/  SEL R7, R7, 0xffffffff, P1 ;  /* 0xffffffff07077807 */ /* 0x000fe20000800000 */
[----:B------:R-:W-:Y:S06]  /*0870*/  RET.REL.NODEC R4 `(_Z22col_bit_reverse_kernelPK6float2PS_mmi) ;  /* 0xfffffff404e07950 */ /* 0x000fec0003c3ffff */
.L_x_2:
[----:B------:R-:W-:-:S00]  /*0880*/  BRA `(.L_x_2) ;  /* 0xfffffffc00fc7947 */ /* 0x000fc0000383ffff */
[----:B------:R-:W-:-:S00]  /*0890*/  NOP ;  /* 0x0000000000007918 */ /* 0x000fc00000000000 */
        /* <DEDUP_REMOVED lines=14> */
.L_x_44:


//--------------------- .text._Z22row_bit_reverse_kernelPK6float2PS_mmi --------------------------
	.section	.text._Z22row_bit_reverse_kernelPK6float2PS_mmi,"ax",@progbits
	.align	128
        .global         _Z22row_bit_reverse_kernelPK6float2PS_mmi
        .type           _Z22row_bit_reverse_kernelPK6float2PS_mmi,@function
        .size           _Z22row_bit_reverse_kernelPK6float2PS_mmi,(.L_x_45 - _Z22row_bit_reverse_kernelPK6float2PS_mmi)
        .other          _Z22row_bit_reverse_kernelPK6float2PS_mmi,@"STO_CUDA_ENTRY STV_DEFAULT"
_Z22row_bit_reverse_kernelPK6float2PS_mmi:
.text._Z22row_bit_reverse_kernelPK6float2PS_mmi:
        /* <DEDUP_REMOVED lines=18> */
[----:B------:R-:W-:-:S07]  /*0120*/  ISETP.NE.U32.AND P1, PT, RZ, UR10, PT ;  /* 0x0000000aff007c0c */ /* 0x000fce000bf25070 */
        /* <DEDUP_REMOVED lines=9> */
[----:B------:R-:W-:Y:S02]  /*01c0*/  IMAD R5, R3, UR10, R0 ;  /* 0x0000000a03057c24 */ /* 0x000fe4000f8e0200 */
[----:B------:R-:W-:-:S03]  /*01d0*/  HFMA2 R3, -RZ, RZ, 0, 0 ;  /* 0x00000000ff037431 */ /* 0x000fc600000001ff */
[----:B------:R-:W-:-:S13]  /*01e0*/  ISETP.GE.U32.AND P0, PT, R5, UR10, PT ;  /* 0x0000000a05007c0c */ /* 0x000fda000bf06070 */
[----:B------:R-:W-:-:S04]  /*01f0*/  @P0 IADD3 R5, PT, PT, R5, -UR10, RZ ;  /* 0x8000000a05050c10 */ /* 0x000fc8000fffe0ff */
[----:B------:R-:W-:-:S13]  /*0200*/  ISETP.GE.U32.AND P0, PT, R5, UR10, PT ;  /* 0x0000000a05007c0c */ /* 0x000fda000bf06070 */
[----:B------:R-:W-:Y:S01]  /*0210*/  @P0 VIADD R5, R5, -UR10 ;  /* 0x8000000a05050c36 */ /* 0x000fe20008000000 */
[----:B------:R-:W-:-:S05]  /*0220*/  @!P1 LOP3.LUT R5, RZ, UR10, RZ, 0x33, !PT ;  /* 0x0000000aff059c12 */ /* 0x000fca000f8e33ff */
[----:B------:R-:W-:Y:S01]  /*0230*/  IMAD.MOV.U32 R2, RZ, RZ, R5 ;  /* 0x000000ffff027224 */ /* 0x000fe200078e0005 */
[----:B------:R-:W-:Y:S06]  /*0240*/  BRA `(.L_x_4) ;  /* 0x0000000000087947 */ /* 0x000fec0003800000 */
.L_x_3:
[----:B------:R-:W-:-:S07]  /*0250*/  MOV R4, 0x270 ;  /* 0x0000027000047802 */ /* 0x000fce0000000f00 */
[----:B0-----:R-:W-:Y:S05]  /*0260*/  CALL.REL.NOINC `($__internal_1_$__cuda_sm20_rem_u64) ;  /* 0x0000000000387944 */ /* 0x001fea0003c00000 */
.L_x_4:
[----:B------:R-:W1:Y:S01]  /*0270*/  LDCU.128 UR8, c[0x0][0x380] ;  /* 0x00007000ff0877ac */ /* 0x000e620008000c00 */
[----:B------:R-:W2:Y:S01]  /*0280*/  LDCU UR4, c[0x0][0x3a0] ;  /* 0x00007400ff0477ac */ /* 0x000ea20008000800 */
[----:B-1----:R-:W-:-:S04]  /*0290*/  LEA R4, P0, R0, UR8, 0x3 ;  /* 0x0000000800047c11 */ /* 0x002fc8000f8018ff */
[----:B------:R-:W-:-:S06]  /*02a0*/  LEA.HI.X R5, R0, UR9, RZ, 0x3, P0 ;  /* 0x0000000900057c11 */ /* 0x000fcc00080f1cff */
[----:B0-----:R-:W3:Y:S01]  /*02b0*/  LDG.E.64 R4, desc[UR6][R4.64] ;  /* 0x0000000604047981 */ /* 0x001ee2000c1e1b00 */
[----:B------:R-:W0:Y:S01]  /*02c0*/  BREV R6, R2 ;  /* 0x0000000200067301 */ /* 0x000e220000000000 */
[----:B--2---:R-:W-:-:S06]  /*02d0*/  UIADD3 UR4, UPT, UPT, -UR4, 0x20, URZ ;  /* 0x0000002004047890 */ /* 0x004fcc000fffe1ff */
[----:B0-----:R-:W-:-:S04]  /*02e0*/  SHF.R.U32.HI R7, RZ, UR4, R6 ;  /* 0x00000004ff077c19 */ /* 0x001fc80008011606 */
[----:B------:R-:W-:-:S04]  /*02f0*/  IADD3 R7, P0, P1, R7, R0, -R2 ;  /* 0x0000000007077210 */ /* 0x000fc8000791e802 */
[----:B------:R-:W-:Y:S02]  /*0300*/  IADD3.X R0, PT, PT, RZ, RZ, ~R3, P0, P1 ;  /* 0x000000ffff007210 */ /* 0x000fe400007e2c03 */
[----:B------:R-:W-:-:S04]  /*0310*/  LEA R6, P0, R7, UR10, 0x3 ;  /* 0x0000000a07067c11 */ /* 0x000fc8000f8018ff */
[----:B------:R-:W-:-:S05]  /*0320*/  LEA.HI.X R7, R7, UR11, R0, 0x3, P0 ;  /* 0x0000000b07077c11 */ /* 0x000fca00080f1c00 */
[----:B---3--:R-:W-:Y:S01]  /*0330*/  STG.E.64 desc[UR6][R6.64], R4 ;  /* 0x0000000406007986 */ /* 0x008fe2000c101b06 */
[----:B------:R-:W-:Y:S05]  /*0340*/  EXIT ;  /* 0x000000000000794d */ /* 0x000fea0003800000 */
        .weak           $__internal_1_$__cuda_sm20_rem_u64
        .type           $__internal_1_$__cuda_sm20_rem_u64,@function
        .size           $__internal_1_$__cuda_sm20_rem_u64,(.L_x_45 - $__internal_1_$__cuda_sm20_rem_u64)
$__internal_1_$__cuda_sm20_rem_u64:
[----:B------:R-:W0:Y:S01]  /*0350*/  LDCU.64 UR4, c[0x0][0x398] ;  /* 0x00007300ff0477ac */ /* 0x000e220008000a00 */
[----:B------:R-:W1:Y:S01]  /*0360*/  LDC.64 R2, c[0x0][0x398] ;  /* 0x0000e600ff027b82 */ /* 0x000e620000000a00 */
[----:B0-----:R-:W0:Y:S08]  /*0370*/  I2F.U64.RP R5, UR4 ;  /* 0x0000000400057d12 */ /* 0x001e300008309000 */
[----:B0-----:R-:W0:Y:S02]  /*0380*/  MUFU.RCP R5, R5 ;  /* 0x0000000500057308 */ /* 0x001e240000001000 */
[----:B0-----:R-:W-:-:S06]  /*0390*/  VIADD R6, R5, 0x1ffffffe ;  /* 0x1ffffffe05067836 */ /* 0x001fcc0000000000 */
        /* <DEDUP_REMOVED lines=11> */
[----:B------:R-:W-:-:S04]  /*0450*/  IMAD.HI.U32 R8, P1, R7, R11, R8 ;  /* 0x0000000b07087227 */ /* 0x000fc80007820008 */
[----:B------:R-:W-:Y:S01]  /*0460*/  IMAD.X R5, R5, 0x1, R7, P0 ;  /* 0x0000000105057824 */ /* 0x000fe200000e0607 */
[----:B------:R-:W-:-:S04]  /*0470*/  IADD3 R9, P2, PT, R15, R8, RZ ;  /* 0x000000080f097210 */ /* 0x000fc80007f5e0ff */
[----:B------:R-:W-:Y:S01]  /*0480*/  IADD3.X R5, PT, PT, RZ, RZ, R5, P2, P1 ;  /* 0x000000ffff057210 */ /* 0x000fe200017e2405 */
[----:B------:R-:W-:-:S04]  /*0490*/  IMAD.WIDE.U32 R6, R9, R2, RZ ;  /* 0x0000000209067225 */ /* 0x000fc800078e00ff */
[----:B------:R-:W-:Y:S01]  /*04a0*/  IMAD R7, R9, R3, R7 ;  /* 0x0000000309077224 */ /* 0x000fe200078e0207 */
[----:B------:R-:W-:-:S03]  /*04b0*/  IADD3 R11, P0, PT, RZ, -R6, RZ ;  /* 0x80000006ff0b7210 */ /* 0x000fc60007f1e0ff */
[----:B------:R-:W-:Y:S02]  /*04c0*/  IMAD R7, R5, R2, R7 ;  /* 0x0000000205077224 */ /* 0x000fe400078e0207 */
[----:B------:R-:W-:-:S04]  /*04d0*/  IMAD.HI.U32 R8, R9, R11, RZ ;  /* 0x0000000b09087227 */ /* 0x000fc800078e00ff */
[----:B------:R-:W-:Y:S02]  /*04e0*/  IMAD.X R6, RZ, RZ, ~R7, P0 ;  /* 0x000000ffff067224 */ /* 0x000fe400000e0e07 */
[----:B------:R-:W-:Y:S02]  /*04f0*/  IMAD.MOV.U32 R7, RZ, RZ, RZ ;  /* 0x000000ffff077224 */ /* 0x000fe400078e00ff */
[----:B------:R-:W-:-:S04]  /*0500*/  IMAD.WIDE.U32 R8, P0, R9, R6, R8 ;  /* 0x0000000609087225 */ /* 0x000fc80007800008 */
[C---:B------:R-:W-:Y:S02]  /*0510*/  IMAD R10, R5.reuse, R6, RZ ;  /* 0x00000006050a7224 */ /* 0x040fe400078e02ff */
[----:B------:R-:W-:-:S04]  /*0520*/  IMAD.HI.U32 R9, P1, R5, R11, R8 ;  /* 0x0000000b05097227 */ /* 0x000fc80007820008 */
[----:B------:R-:W-:Y:S01]  /*0530*/  IMAD.HI.U32 R8, R5, R6, RZ ;  /* 0x0000000605087227 */ /* 0x000fe200078e00ff */
[----:B------:R-:W-:-:S04]  /*0540*/  IADD3 R9, P2, PT, R10, R9, RZ ;  /* 0x000000090a097210 */ /* 0x000fc80007f5e0ff */
[----:B------:R-:W-:Y:S01]  /*0550*/  IADD3.X R5, PT, PT, R8, R5, RZ, P0, !PT ;  /* 0x0000000508057210 */ /* 0x000fe200007fe4ff */
[----:B------:R-:W-:-:S03]  /*0560*/  IMAD.HI.U32 R6, R9, R0, RZ ;  /* 0x0000000009067227 */ /* 0x000fc600078e00ff */
[----:B------:R-:W-:Y:S01]  /*0570*/  IADD3.X R5, PT, PT, RZ, RZ, R5, P2, P1 ;  /* 0x000000ffff057210 */ /* 0x000fe200017e2405 */
[----:B------:R-:W-:-:S04]  /*0580*/  IMAD.WIDE.U32 R6, RZ, R9, R6 ;  /* 0x00000009ff067225 */ /* 0x000fc800078e0006 */
[----:B------:R-:W-:-:S05]  /*0590*/  IMAD.HI.U32 R5, P0, R5, R0, R6 ;  /* 0x0000000005057227 */ /* 0x000fca0007800006 */
[----:B------:R-:W-:Y:S01]  /*05a0*/  IADD3 R9, P1, PT, RZ, R5, RZ ;  /* 0x00000005ff097210 */ /* 0x000fe20007f3e0ff */
[----:B------:R-:W-:-:S04]  /*05b0*/  IMAD.X R5, RZ, RZ, RZ, P0 ;  /* 0x000000ffff057224 */ /* 0x000fc800000e06ff */
[----:B------:R-:W-:Y:S01]  /*05c0*/  IMAD.WIDE.U32 R6, R9, R2, RZ ;  /* 0x0000000209067225 */ /* 0x000fe200078e00ff */
[----:B------:R-:W-:-:S03]  /*05d0*/  IADD3.X R5, PT, PT, RZ, R5, RZ, P1, !PT ;  /* 0x00000005ff057210 */ /* 0x000fc60000ffe4ff */
[----:B------:R-:W-:Y:S01]  /*05e0*/  IMAD R9, R9, R3, R7 ;  /* 0x0000000309097224 */ /* 0x000fe200078e0207 */
[----:B------:R-:W-:-:S03]  /*05f0*/  IADD3 R11, P1, PT, -R6, R0, RZ ;  /* 0x00000000060b7210 */ /* 0x000fc60007f3e1ff */
[-C--:B------:R-:W-:Y:S01]  /*0600*/  IMAD R5, R5, R2.reuse, R9 ;  /* 0x0000000205057224 */ /* 0x080fe200078e0209 */
[----:B------:R-:W-:-:S03]  /*0610*/  ISETP.GE.U32.AND P0, PT, R11, R2, PT ;  /* 0x000000020b00720c */ /* 0x000fc60003f06070 */
[----:B------:R-:W-:Y:S01]  /*0620*/  IMAD.X R6, RZ, RZ, ~R5, P1 ;  /* 0x000000ffff067224 */ /* 0x000fe200008e0e05 */
[----:B------:R-:W-:-:S04]  /*0630*/  IADD3 R7, P1, PT, R11, -R2, RZ ;  /* 0x800000020b077210 */ /* 0x000fc80007f3e0ff */
[CC--:B------:R-:W-:Y:S02]  /*0640*/  ISETP.GE.U32.AND.EX P0, PT, R6.reuse, R3.reuse, PT, P0 ;  /* 0x000000030600720c */ /* 0x0c0fe40003f06100 */
[----:B------:R-:W-:Y:S02]  /*0650*/  IADD3.X R8, PT, PT, R6, ~R3, RZ, P1, !PT ;  /* 0x8000000306087210 */ /* 0x000fe40000ffe4ff */
[----:B------:R-:W-:Y:S02]  /*0660*/  SEL R7, R7, R11, P0 ;  /* 0x0000000b07077207 */ /* 0x000fe40000000000 */
[----:B------:R-:W-:Y:S02]  /*0670*/  SEL R8, R8, R6, P0 ;  /* 0x0000000608087207 */ /* 0x000fe40000000000 */
[CC--:B------:R-:W-:Y:S02]  /*0680*/  ISETP.GE.U32.AND P0, PT, R7.reuse, R2.reuse, PT ;  /* 0x000000020700720c */ /* 0x0c0fe40003f06070 */
[----:B------:R-:W-:-:S02]  /*0690*/  IADD3 R5, P2, PT, R7, -R2, RZ ;  /* 0x8000000207057210 */ /* 0x000fc40007f5e0ff */
[----:B------:R-:W-:Y:S02]  /*06a0*/  ISETP.GE.U32.AND.EX P0, PT, R8, R3, PT, P0 ;  /* 0x000000030800720c */ /* 0x000fe40003f06100 */
[----:B------:R-:W-:Y:S01]  /*06b0*/  ISETP.NE.U32.AND P1, PT, R2, RZ, PT ;  /* 0x000000ff0200720c */ /* 0x000fe20003f25070 */
[----:B------:R-:W-:Y:S01]  /*06c0*/  IMAD.X R6, R8, 0x1, ~R3, P2 ;  /* 0x0000000108067824 */ /* 0x000fe200010e0e03 */
[----:B------:R-:W-:Y:S01]  /*06d0*/  SEL R2, R5, R7, P0 ;  /* 0x0000000705027207 */ /* 0x000fe20000000000 */
[----:B------:R-:W-:Y:S01]  /*06e0*/  HFMA2 R5, -RZ, RZ, 0, 0 ;  /* 0x00000000ff057431 */ /* 0x000fe200000001ff */
[----:B------:R-:W-:Y:S02]  /*06f0*/  ISETP.NE.AND.EX P1, PT, R3, RZ, PT, P1 ;  /* 0x000000ff0300720c */ /* 0x000fe40003f25310 */
[----:B------:R-:W-:Y:S02]  /*0700*/  SEL R3, R6, R8, P0 ;  /* 0x0000000806037207 */ /* 0x000fe40000000000 */
[----:B------:R-:W-:-:S02]  /*0710*/  SEL R2, R2, 0xffffffff, P1 ;  /* 0xffffffff02027807 */ /* 0x000fc40000800000 */
[----:B------:R-:W-:Y:S01]  /*0720*/  SEL R3, R3, 0xffffffff, P1 ;  /* 0xffffffff03037807 */ /* 0x000fe20000800000 */
[----:B------:R-:W-:Y:S06]  /*0730*/  RET.REL.NODEC R4 `(_Z22row_bit_reverse_kernelPK6float2PS_mmi) ;  /* 0xfffffff804307950 */ /* 0x000fec0003c3ffff */
.L_x_5:
        /* <DEDUP_REMOVED lines=12> */
.L_x_45:


//--------------------- .text._Z18bit_reverse_kernelPK6float2PS_i --------------------------
	.section	.text._Z18bit_reverse_kernelPK6float2PS_i,"ax",@progbits
	.align	128
        .global         _Z18bit_reverse_kernelPK6float2PS_i
        .type           _Z18bit_reverse_kernelPK6float2PS_i,@function
        .size           _Z18bit_reverse_kernelPK6float2PS_i,(.L_x_53 - _Z18bit_reverse_kernelPK6float2PS_i)
        .other          _Z18bit_reverse_kernelPK6float2PS_i,@"STO_CUDA_ENTRY STV_DEFAULT"
_Z18bit_reverse_kernelPK6float2PS_i:
.text._Z18bit_reverse_kernelPK6float2PS_i:
[----:B------:R-:W-:Y:S01]  /*0000*/  LDC R1, c[0x0][0x37c] ;  /* 0x0000df00ff017b82 */ /* 0x000fe20000000800 */
[----:B------:R-:W0:Y:S07]  /*0010*/  S2R R0, SR_TID.X ;  /* 0x0000000000007919 */ /* 0x000e2e0000002100 */
[----:B------:R-:W0:Y:S01]  /*0020*/  S2UR UR4, SR_CTAID.X ;  /* 0x00000000000479c3 */ /* 0x000e220000002500 */
[----:B------:R-:W1:Y:S07]  /*0030*/  LDCU UR5, c[0x0][0x390] ;  /* 0x00007200ff0577ac */ /* 0x000e6e0008000800 */
[----:B------:R-:W0:Y:S02]  /*0040*/  LDC R7, c[0x0][0x360] ;  /* 0x0000d800ff077b82 */ /* 0x000e240000000800 */
[----:B0-----:R-:W-:-:S05]  /*0050*/  IMAD R7, R7, UR4, R0 ;  /* 0x0000000407077c24 */ /* 0x001fca000f8e0200 */
[----:B-1----:R-:W-:-:S04]  /*0060*/  SHF.R.U32.HI R0, RZ, UR5, R7 ;  /* 0x00000005ff007c19 */ /* 0x002fc80008011607 */
[----:B------:R-:W-:-:S13]  /*0070*/  ISETP.NE.AND P0, PT, R0, RZ, PT ;  /* 0x000000ff0000720c */ /* 0x000fda0003f05270 */
[----:B------:R-:W-:Y:S05]  /*0080*/  @P0 EXIT ;  /* 0x000000000000094d */ /* 0x000fea0003800000 */
[----:B------:R-:W0:Y:S01]  /*0090*/  LDC.64 R4, c[0x0][0x380] ;  /* 0x0000e000ff047b82 */ /* 0x000e220000000a00 */
[----:B------:R-:W1:Y:S01]  /*00a0*/  BREV R0, R7 ;  /* 0x0000000700007301 */ /* 0x000e620000000000 */
[----:B------:R-:W2:Y:S01]  /*00b0*/  LDCU.64 UR6, c[0x0][0x358] ;  /* 0x00006b00ff0677ac */ /* 0x000ea20008000a00 */
[----:B------:R-:W-:-:S06]  /*00c0*/  UIADD3 UR4, UPT, UPT, -UR5, 0x20, URZ ;  /* 0x0000002005047890 */ /* 0x000fcc000fffe1ff */
[----:B-1----:R-:W-:-:S05]  /*00d0*/  SHF.R.U32.HI R3, RZ, UR4, R0 ;  /* 0x00000004ff037c19 */ /* 0x002fca0008011600 */
[----:B0-----:R-:W-:Y:S02]  /*00e0*/  IMAD.WIDE.U32 R4, R3, 0x8, R4 ;  /* 0x0000000803047825 */ /* 0x001fe400078e0004 */
[----:B------:R-:W0:Y:S04]  /*00f0*/  LDC.64 R2, c[0x0][0x388] ;  /* 0x0000e200ff027b82 */ /* 0x000e280000000a00 */
[----:B--2---:R-:W2:Y:S01]  /*0100*/  LDG.E.64 R4, desc[UR6][R4.64] ;  /* 0x0000000604047981 */ /* 0x004ea2000c1e1b00 */
[----:B0-----:R-:W-:-:S05]  /*0110*/  IMAD.WIDE.U32 R2, R7, 0x8, R2 ;  /* 0x0000000807027825 */ /* 0x001fca00078e0002 */
[----:B--2---:R-:W-:Y:S01]  /*0120*/  STG.E.64 desc[UR6][R2.64], R4 ;  /* 0x0000000402007986 */ /* 0x004fe2000c101b06 */
[----:B------:R-:W-:Y:S05]  /*0130*/  EXIT ;  /* 0x000000000000794d */ /* 0x000fea0003800000 */
.L_x_6:
        /* <DEDUP_REMOVED lines=12> */
.L_x_53:


//--------------------- .text._Z20col_fft_stage_kernelP6float2mmi --------------------------
	.section	.text._Z20col_fft_stage_kernelP6float2mmi,"ax",@progbits
	.align	128
        .global         _Z20col_fft_stage_kernelP6float2mmi
        .type           _Z20col_fft_stage_kernelP6float2mmi,@function
        .size           _Z20col_fft_stage_kernelP6float2mmi,(.L_x_47 - _Z20col_fft_stage_kernelP6float2mmi)
        .other          _Z20col_fft_stage_kernelP6float2mmi,@"STO_CUDA_ENTRY STV_DEFAULT"
_Z20col_fft_stage_kernelP6float2mmi:
.text._Z20col_fft_stage_kernelP6float2mmi:
[----:B------:R-:W0:Y:S01]  /*0000*/  LDC R1, c[0x0][0x37c] ;  /* 0x0000df00ff017b82 */ /* 0x000e220000000800 */
[----:B------:R-:W1:Y:S01]  /*0010*/  S2R R5, SR_TID.X ;  /* 0x0000000000057919 */ /* 0x000e620000002100 */
[----:B------:R-:W2:Y:S06]  /*0020*/  LDCU.64 UR4, c[0x0][0x388] ;  /* 0x00007100ff0477ac */ /* 0x000eac0008000a00 */
[----:B------:R-:W1:Y:S01]  /*0030*/  S2UR UR9, SR_CTAID.X ;  /* 0x00000000000979c3 */ /* 0x000e620000002500 */
[----:B0-----:R-:W-:Y:S01]  /*0040*/  VIADD R1, R1, 0xffffffe0 ;  /* 0xffffffe001017836 */ /* 0x001fe20000000000 */
[----:B------:R-:W0:Y:S06]  /*0050*/  LDCU.64 UR10, c[0x0][0x390] ;  /* 0x00007200ff0a77ac */ /* 0x000e2c0008000a00 */
[----:B------:R-:W1:Y:S01]  /*0060*/  LDC R4, c[0x0][0x360] ;  /* 0x0000d800ff047b82 */ /* 0x000e620000000800 */
[----:B--2---:R-:W-:-:S02]  /*0070*/  USHF.R.U32.HI UR7, URZ, 0x1, UR5 ;  /* 0x00000001ff077899 */ /* 0x004fc40008011605 */
[----:B------:R-:W-:Y:S02]  /*0080*/  USHF.R.U64 UR6, UR4, 0x1, UR5 ;  /* 0x0000000104067899 */ /* 0x000fe40008001205 */
[----:B0-----:R-:W-:Y:S02]  /*0090*/  UIMAD UR8, UR7, UR10, URZ ;  /* 0x0000000a070872a4 */ /* 0x001fe4000f8e02ff */
[----:B------:R-:W-:Y:S02]  /*00a0*/  UIMAD.WIDE.U32 UR4, UR6, UR10, URZ ;  /* 0x0000000a060472a5 */ /* 0x000fe4000f8e00ff */
[----:B------:R-:W-:-:S04]  /*00b0*/  UIMAD UR8, UR6, UR11, UR8 ;  /* 0x0000000b060872a4 */ /* 0x000fc8000f8e0208 */
[----:B------:R-:W-:Y:S01]  /*00c0*/  UIADD3 UR5, UPT, UPT, UR5, UR8, URZ ;  /* 0x0000000805057290 */ /* 0x000fe2000fffe0ff */
[----:B-1----:R-:W-:-:S05]  /*00d0*/  IMAD R4, R4, UR9, R5 ;  /* 0x0000000904047c24 */ /* 0x002fca000f8e0205 */
[----:B------:R-:W-:Y:S01]  /*00e0*/  IMAD.U32 R0, RZ, RZ, UR5 ;  /* 0x00000005ff007e24 */ /* 0x000fe2000f8e00ff */
[----:B------:R-:W-:-:S04]  /*00f0*/  ISETP.LT.U32.AND P0, PT, R4, UR4, PT ;  /* 0x0000000404007c0c */ /* 0x000fc8000bf01070 */
[----:B------:R-:W-:-:S13]  /*0100*/  ISETP.GT.U32.AND.EX P0, PT, R0, RZ, PT, P0 ;  /* 0x000000ff0000720c */ /* 0x000fda0003f04100 */
[----:B------:R-:W-:Y:S05]  /*0110*/  @!P0 EXIT ;  /* 0x000000000000894d */ /* 0x000fea0003800000 */
[----:B------:R-:W-:-:S09]  /*0120*/  ULOP3.LUT UP0, URZ, UR7, 0x7fffffff, URZ, 0xc0, !UPT ;  /* 0x7fffffff07ff7892 */ /* 0x000fd2000f80c0ff */
[----:B------:R-:W-:Y:S05]  /*0130*/  BRA.U UP0, `(.L_x_7) ;  /* 0x00000001005c7547 */ /* 0x000fea000b800000 */
[----:B------:R-:W0:Y:S01]  /*0140*/  I2F.U32.RP R0, UR6 ;  /* 0x0000000600007d06 */ /* 0x000e220008209000 */
[----:B------:R-:W-:Y:S01]  /*0150*/  ISETP.NE.U32.AND P2, PT, RZ, UR6, PT ;  /* 0x00000006ff007c0c */ /* 0x000fe2000bf45070 */
[----:B------:R-:W-:-:S06]  /*0160*/  IMAD.MOV.U32 R11, RZ, RZ, RZ ;  /* 0x000000ffff0b7224 */ /* 0x000fcc00078e00ff */
[----:B0-----:R-:W0:Y:S02]  /*0170*/  MUFU.RCP R0, R0 ;  /* 0x0000000000007308 */ /* 0x001e240000001000 */
[----:B0-----:R-:W-:Y:S02]  /*0180*/  VIADD R2, R0, 0xffffffe ;  /* 0x0ffffffe00027836 */ /* 0x001fe40000000000 */
[----:B------:R-:W-:-:S04]  /*0190*/  IMAD.MOV.U32 R0, RZ, RZ, RZ ;  /* 0x000000ffff007224 */ /* 0x000fc800078e00ff */
[----:B------:R0:W1:Y:S02]  /*01a0*/  F2I.FTZ.U32.TRUNC.NTZ R3, R2 ;  /* 0x0000000200037305 */ /* 0x000064000021f000 */
[----:B0-----:R-:W-:Y:S02]  /*01b0*/  IMAD.MOV.U32 R2, RZ, RZ, RZ ;  /* 0x000000ffff027224 */ /* 0x001fe400078e00ff */
[----:B-1----:R-:W-:-:S04]  /*01c0*/  IMAD.MOV R5, RZ, RZ, -R3 ;  /* 0x000000ffff057224 */ /* 0x002fc800078e0a03 */
[----:B------:R-:W-:-:S04]  /*01d0*/  IMAD R5, R5, UR6, RZ ;  /* 0x0000000605057c24 */ /* 0x000fc8000f8e02ff */
[----:B------:R-:W-:-:S06]  /*01e0*/  IMAD.HI.U32 R3, R3, R5, R2 ;  /* 0x0000000503037227 */ /* 0x000fcc00078e0002 */
[----:B------:R-:W-:-:S04]  /*01f0*/  IMAD.HI.U32 R10, R3, R4, RZ ;  /* 0x00000004030a7227 */ /* 0x000fc800078e00ff */
[----:B------:R-:W-:-:S04]  /*0200*/  IMAD.MOV R3, RZ, RZ, -R10 ;  /* 0x000000ffff037224 */ /* 0x000fc800078e0a0a */
[----:B------:R-:W-:-:S05]  /*0210*/  IMAD R3, R3, UR6, R4 ;  /* 0x0000000603037c24 */ /* 0x000fca000f8e0204 */
[----:B------:R-:W-:-:S13]  /*0220*/  ISETP.GE.U32.AND P0, PT, R3, UR6, PT ;  /* 0x0000000603007c0c */ /* 0x000fda000bf06070 */
[----:B------:R-:W-:Y:S02]  /*0230*/  @P0 VIADD R3, R3, -UR6 ;  /* 0x8000000603030c36 */ /* 0x000fe40008000000 */
[----:B------:R-:W-:-:S03]  /*0240*/  @P0 VIADD R10, R10, 0x1 ;  /* 0x000000010a0a0836 */ /* 0x000fc60000000000 */
[----:B------:R-:W-:-:S13]  /*0250*/  ISETP.GE.U32.AND P1, PT, R3, UR6, PT ;  /* 0x0000000603007c0c */ /* 0x000fda000bf26070 */
[----:B------:R-:W-:Y:S02]  /*0260*/  @P1 IADD3 R10, PT, PT, R10, 0x1, RZ ;  /* 0x000000010a0a1810 */ /* 0x000fe40007ffe0ff */
[----:B------:R-:W-:-:S05]  /*0270*/  @!P2 LOP3.LUT R10, RZ, UR6, RZ, 0x33, !PT ;  /* 0x00000006ff0aac12 */ /* 0x000fca000f8e33ff */
[----:B------:R-:W-:-:S04]  /*0280*/  IMAD.MOV R3, RZ, RZ, -R10 ;  /* 0x000000ffff037224 */ /* 0x000fc800078e0a0a */
[----:B------:R-:W-:Y:S01]  /*0290*/  IMAD R4, R3, UR6, R4 ;  /* 0x0000000603047c24 */ /* 0x000fe2000f8e0204 */
[----:B------:R-:W-:Y:S06]  /*02a0*/  BRA `(.L_x_8) ;  /* 0x0000000000247947 */ /* 0x000fec0003800000 */
.L_x_7:
[----:B------:R-:W-:-:S07]  /*02b0*/  MOV R0, 0x2d0 ;  /* 0x000002d000007802 */ /* 0x000fce0000000f00 */
[----:B------:R-:W-:Y:S05]  /*02c0*/  CALL.REL.NOINC `($__internal_3_$__cuda_sm20_div_u64) ;  /* 0x0000000c00fc7944 */ /* 0x000fea0003c00000 */
[----:B------:R-:W-:Y:S01]  /*02d0*/  IADD3 R3, P0, PT, RZ, -R10, RZ ;  /* 0x8000000aff037210 */ /* 0x000fe20007f1e0ff */
[----:B------:R-:W-:-:S04]  /*02e0*/  IMAD.MOV.U32 R5, RZ, RZ, RZ ;  /* 0x000000ffff057224 */ /* 0x000fc800078e00ff */
[----:B------:R-:W-:Y:S02]  /*02f0*/  IMAD.X R0, RZ, RZ, ~R11, P0 ;  /* 0x000000ffff007224 */ /* 0x000fe400000e0e0b */
[----:B------:R-:W-:-:S04]  /*0300*/  IMAD.WIDE.U32 R4, R3, UR6, R4 ;  /* 0x0000000603047c25 */ /* 0x000fc8000f8e0004 */
[----:B------:R-:W-:-:S04]  /*0310*/  IMAD R0, R0, UR6, RZ ;  /* 0x0000000600007c24 */ /* 0x000fc8000f8e02ff */
[----:B------:R-:W-:-:S04]  /*0320*/  IMAD R3, R3, UR7, R0 ;  /* 0x0000000703037c24 */ /* 0x000fc8000f8e0200 */
[----:B------:R-:W-:-:S07]  /*0330*/  IMAD.IADD R0, R5, 0x1, R3 ;  /* 0x0000000105007824 */ /* 0x000fce00078e0203 */
.L_x_8:
[----:B------:R-:W0:Y:S01]  /*0340*/  LDCU UR8, c[0x0][0x398] ;  /* 0x00007300ff0877ac */ /* 0x000e220008000800 */
[----:B------:R-:W-:Y:S01]  /*0350*/  IMAD.MOV.U32 R2, RZ, RZ, 0x1 ;  /* 0x00000001ff027424 */ /* 0x000fe200078e00ff */
[----:B------:R-:W-:Y:S01]  /*0360*/  BSSY.RECONVERGENT B0, `(.L_x_9) ;  /* 0x0000024000007945 */ /* 0x000fe20003800200 */
[----:B------:R-:W-:Y:S01]  /*0370*/  UMOV UR6, 0x1 ;  /* 0x0000000100067882 */ /* 0x000fe20000000000 */
[----:B------:R-:W-:Y:S01]  /*0380*/  UMOV UR10, 0x54442d18 ;  /* 0x54442d18000a7882 */ /* 0x000fe20000000000 */
[----:B------:R-:W-:Y:S01]  /*0390*/  UMOV UR11, 0x400921fb ;  /* 0x400921fb000b7882 */ /* 0x000fe20000000000 */
[----:B0-----:R-:W-:-:S04]  /*03a0*/  UIADD3 UR4, UPT, UPT, UR8, -0x1, URZ ;  /* 0xffffffff08047890 */ /* 0x001fc8000fffe0ff */
[----:B------:R-:W-:-:S04]  /*03b0*/  USHF.L.U32 UR6, UR6, UR4, URZ ;  /* 0x0000000406067299 */ /* 0x000fc800080006ff */
[----:B------:R-:W-:Y:S02]  /*03c0*/  UIADD3 UR5, UP0, UPT, UR6, -0x1, URZ ;  /* 0xffffffff06057890 */ /* 0x000fe4000ff1e0ff */
[----:B------:R-:W-:Y:S02]  /*03d0*/  I2FP.F32.U32 R8, UR6 ;  /* 0x0000000600087c45 */ /* 0x000fe40008201000 */
[----:B------:R-:W-:Y:S02]  /*03e0*/  UIADD3.X UR7, UPT, UPT, URZ, -0x1, URZ, UP0, !UPT ;  /* 0xffffffffff077890 */ /* 0x000fe400087fe4ff */
[C---:B------:R-:W-:Y:S02]  /*03f0*/  LOP3.LUT R12, R4.reuse, UR5, RZ, 0xc0, !PT ;  /* 0x00000005040c7c12 */ /* 0x040fe4000f8ec0ff */
[----:B------:R-:W0:Y:S01]  /*0400*/  F2F.F64.F32 R8, R8 ;  /* 0x0000000800087310 */ /* 0x000e220000201800 */
[----:B------:R-:W-:Y:S02]  /*0410*/  SHF.R.U64 R4, R4, UR4, R0 ;  /* 0x0000000404047c19 */ /* 0x000fe40008001200 */
[----:B------:R-:W-:-:S05]  /*0420*/  LOP3.LUT R13, R0, UR7, RZ, 0xc0, !PT ;  /* 0x00000007000d7c12 */ /* 0x000fca000f8ec0ff */
[----:B------:R-:W1:Y:S08]  /*0430*/  I2F.U64 R5, R12 ;  /* 0x0000000c00057312 */ /* 0x000e700000301000 */
[----:B0-----:R-:W0:Y:S08]  /*0440*/  MUFU.RCP64H R3, R9 ;  /* 0x0000000900037308 */ /* 0x001e300000001800 */
[----:B-1----:R1:W2:Y:S02]  /*0450*/  F2F.F64.F32 R14, R5 ;  /* 0x00000005000e7310 */ /* 0x0022a40000201800 */
[----:B-1----:R-:W-:Y:S01]  /*0460*/  SHF.R.U32.HI R5, RZ, UR4, R0 ;  /* 0x00000004ff057c19 */ /* 0x002fe20008011600 */
[----:B0-----:R-:W-:-:S03]  /*0470*/  DFMA R6, -R8, R2, 1 ;  /* 0x3ff000000806742b */ /* 0x001fc60000000102 */
[----:B------:R-:W-:Y:S01]  /*0480*/  SHF.L.U64.HI R5, R4, UR8, R5 ;  /* 0x0000000804057c19 */ /* 0x000fe20008010205 */
[----:B--2---:R-:W-:-:S04]  /*0490*/  DMUL R14, R14, -UR10 ;  /* 0x8000000a0e0e7c28 */ /* 0x004fc80008000000 */
[----:B------:R-:W-:-:S08]  /*04a0*/  DFMA R6, R6, R6, R6 ;  /* 0x000000060606722b */ /* 0x000fd00000000006 */
[----:B------:R-:W-:Y:S01]  /*04b0*/  DFMA R6, R2, R6, R2 ;  /* 0x000000060206722b */ /* 0x000fe20000000002 */
[----:B------:R-:W-:-:S07]  /*04c0*/  FSETP.GEU.AND P1, PT, |R15|, 6.5827683646048100446e-37, PT ;  /* 0x036000000f00780b */ /* 0x000fce0003f2e200 */
[----:B------:R-:W-:-:S08]  /*04d0*/  DFMA R2, -R8, R6, 1 ;  /* 0x3ff000000802742b */ /* 0x000fd00000000106 */
[----:B------:R-:W-:-:S08]  /*04e0*/  DFMA R2, R6, R2, R6 ;  /* 0x000000020602722b */ /* 0x000fd00000000006 */
[----:B------:R-:W-:-:S08]  /*04f0*/  DMUL R6, R14, R2 ;  /* 0x000000020e067228 */ /* 0x000fd00000000000 */
[----:B------:R-:W-:-:S08]  /*0500*/  DFMA R16, -R8, R6, R14 ;  /* 0x000000060810722b */ /* 0x000fd0000000010e */
[----:B------:R-:W-:Y:S01]  /*0510*/  DFMA R2, R2, R16, R6 ;  /* 0x000000100202722b */ /* 0x000fe20000000006 */
[----:B------:R-:W-:-:S09]  /*0520*/  SHF.L.U32 R7, R4, UR8, RZ ;  /* 0x0000000804077c19 */ /* 0x000fd200080006ff */
[----:B------:R-:W-:-:S05]  /*0530*/  FFMA R6, RZ, R9, R3 ;  /* 0x00000009ff067223 */ /* 0x000fca0000000003 */
[----:B------:R-:W-:-:S13]  /*0540*/  FSETP.GT.AND P0, PT, |R6|, 1.469367938527859385e-39, PT ;  /* 0x001000000600780b */ /* 0x000fda0003f04200 */
[----:B------:R-:W-:Y:S05]  /*0550*/  @P0 BRA P1, `(.L_x_10) ;  /* 0x0000000000100947 */ /* 0x000fea0000800000 */
[----:B------:R-:W-:-:S07]  /*0560*/  MOV R0, 0x580 ;  /* 0x0000058000007802 */ /* 0x000fce0000000f00 */
[----:B------:R-:W-:Y:S05]  /*0570*/  CALL.REL.NOINC `($__internal_2_$__cuda_sm20_div_rn_f64_full) ;  /* 0x0000000400e47944 */ /* 0x000fea0003c00000 */
[----:B------:R-:W-:Y:S01]  /*0580*/  MOV R2, R18 ;  /* 0x0000001200027202 */ /* 0x000fe20000000f00 */
[----:B------:R-:W-:-:S07]  /*0590*/  IMAD.MOV.U32 R3, RZ, RZ, R19 ;  /* 0x000000ffff037224 */ /* 0x000fce00078e0013 */
.L_x_10:
[----:B------:R-:W-:Y:S05]  /*05a0*/  BSYNC.RECONVERGENT B0 ;  /* 0x0000000000007941 */ /* 0x000fea0003800200 */
.L_x_9:
[----:B------:R-:W0:Y:S01]  /*05b0*/  F2F.F32.F64 R15, R2 ;  /* 0x00000002000f7310 */ /* 0x000e220000301000 */
[----:B------:R-:W1:Y:S01]  /*05c0*/  LDCU.64 UR8, c[0x0][0x358] ;  /* 0x00006b00ff0877ac */ /* 0x000e620008000a00 */
[----:B------:R-:W-:Y:S01]  /*05d0*/  BSSY.RECONVERGENT B0, `(.L_x_11) ;  /* 0x0000040000007945 */ /* 0x000fe20003800200 */
[C---:B0-----:R-:W-:Y:S01]  /*05e0*/  FMUL R4, R15.reuse, 0.63661974668502807617 ;  /* 0x3f22f9830f047820 */ /* 0x041fe20000400000 */
[----:B------:R-:W-:-:S05]  /*05f0*/  FSETP.GE.AND P0, PT, |R15|, 105615, PT ;  /* 0x47ce47800f00780b */ /* 0x000fca0003f06200 */
[----:B------:R-:W0:Y:S02]  /*0600*/  F2I.NTZ R4, R4 ;  /* 0x0000000400047305 */ /* 0x000e240000203100 */
[----:B0-----:R-:W-:-:S05]  /*0610*/  I2FP.F32.S32 R0, R4 ;  /* 0x0000000400007245 */ /* 0x001fca0000201400 */
[----:B------:R-:W-:-:S04]  /*0620*/  FFMA R9, R0, -1.5707962512969970703, R15 ;  /* 0xbfc90fda00097823 */ /* 0x000fc8000000000f */
[----:B------:R-:W-:-:S04]  /*0630*/  FFMA R9, R0, -7.5497894158615963534e-08, R9 ;  /* 0xb3a2216800097823 */ /* 0x000fc80000000009 */
[----:B------:R-:W-:Y:S01]  /*0640*/  FFMA R0, R0, -5.3903029534742383927e-15, R9 ;  /* 0xa7c234c500007823 */ /* 0x000fe20000000009 */
[----:B-1----:R-:W-:Y:S06]  /*0650*/  @!P0 BRA `(.L_x_12) ;  /* 0x0000000000dc8947 */ /* 0x002fec0003800000 */
[----:B------:R-:W-:-:S13]  /*0660*/  FSETP.NEU.AND P0, PT, |R15|, +INF , PT ;  /* 0x7f8000000f00780b */ /* 0x000fda0003f0d200 */
[----:B------:R-:W-:Y:S01]  /*0670*/  @!P0 FMUL R0, RZ, R15 ;  /* 0x0000000fff008220 */ /* 0x000fe20000400000 */
[----:B------:R-:W-:Y:S01]  /*0680*/  @!P0 IMAD.MOV.U32 R4, RZ, RZ, RZ ;  /* 0x000000ffff048224 */ /* 0x000fe200078e00ff */
[----:B------:R-:W-:Y:S06]  /*0690*/  @!P0 BRA `(.L_x_12) ;  /* 0x0000000000cc8947 */ /* 0x000fec0003800000 */
[----:B------:R-:W-:Y:S01]  /*06a0*/  IMAD.SHL.U32 R2, R15, 0x100, RZ ;  /* 0x000001000f027824 */ /* 0x000fe200078e00ff */
[----:B------:R-:W0:Y:S01]  /*06b0*/  LDCU.64 UR10, c[0x4][URZ] ;  /* 0x01000000ff0a77ac */ /* 0x000e220008000a00 */
[----:B------:R-:W-:Y:S02]  /*06c0*/  IMAD.MOV.U32 R6, RZ, RZ, RZ ;  /* 0x000000ffff067224 */ /* 0x000fe400078e00ff */
[----:B------:R-:W-:Y:S01]  /*06d0*/  IMAD.MOV.U32 R0, RZ, RZ, R1 ;  /* 0x000000ffff007224 */ /* 0x000fe200078e0001 */
[----:B------:R-:W-:Y:S01]  /*06e0*/  LOP3.LUT R19, R2, 0x80000000, RZ, 0xfc, !PT ;  /* 0x8000000002137812 */ /* 0x000fe200078efcff */
[----:B------:R-:W-:Y:S01]  /*06f0*/  UMOV UR5, URZ ;  /* 0x000000ff00057c82 */ /* 0x000fe20008000000 */
[----:B------:R-:W-:-:S05]  /*0700*/  UMOV UR4, URZ ;  /* 0x000000ff00047c82 */ /* 0x000fca0008000000 */
.L_x_13:
[----:B0-----:R-:W-:Y:S02]  /*0710*/  IMAD.U32 R8, RZ, RZ, UR10 ;  /* 0x0000000aff087e24 */ /* 0x001fe4000f8e00ff */
[----:B------:R-:W-:-:S05]  /*0720*/  IMAD.U32 R9, RZ, RZ, UR11 ;  /* 0x0000000bff097e24 */ /* 0x000fca000f8e00ff */
[----:B------:R-:W2:Y:S01]  /*0730*/  LDG.E.CONSTANT R2, desc[UR8][R8.64] ;  /* 0x0000000808027981 */ /* 0x000ea2000c1e9900 */
[----:B------:R-:W-:Y:S02]  /*0740*/  UIADD3 UR10, UP0, UPT, UR10, 0x4, URZ ;  /* 0x000000040a0a7890 */ /* 0x000fe4000ff1e0ff */
[----:B------:R-:W-:Y:S02]  /*0750*/  UIADD3 UR4, UPT, UPT, UR4, 0x1, URZ ;  /* 0x0000000104047890 */ /* 0x000fe4000fffe0ff */
[----:B------:R-:W-:Y:S02]  /*0760*/  UIADD3.X UR11, UPT, UPT, URZ, UR11, URZ, UP0, !UPT ;  /* 0x0000000bff0b7290 */ /* 0x000fe400087fe4ff */
[----:B------:R-:W-:Y:S01]  /*0770*/  UISETP.NE.AND UP0, UPT, UR4, 0x6, UPT ;  /* 0x000000060400788c */ /* 0x000fe2000bf05270 */
[----:B--2---:R-:W-:-:S03]  /*0780*/  IMAD.WIDE.U32 R2, R2, R19, RZ ;  /* 0x0000001302027225 */ /* 0x004fc600078e00ff */
[----:B------:R-:W-:-:S04]  /*0790*/  IADD3 R17, P0, PT, R2, R6, RZ ;  /* 0x0000000602117210 */ /* 0x000fc80007f1e0ff */
[----:B------:R-:W-:Y:S01]  /*07a0*/  IADD3.X R6, PT, PT, R3, UR5, RZ, P0, !PT ;  /* 0x0000000503067c10 */ /* 0x000fe200087fe4ff */
[----:B------:R0:W-:Y:S02]  /*07b0*/  STL [R0], R17 ;  /* 0x0000001100007387 */ /* 0x0001e40000100800 */
[----:B0-----:R-:W-:Y:S01]  /*07c0*/  IADD3 R0, PT, PT, R0, 0x4, RZ ;  /* 0x0000000400007810 */ /* 0x001fe20007ffe0ff */
[----:B------:R-:W-:Y:S06]  /*07d0*/  BRA.U UP0, `(.L_x_13) ;  /* 0xfffffffd00cc7547 */ /* 0x000fec000b83ffff */
[----:B------:R-:W-:Y:S01]  /*07e0*/  SHF.R.U32.HI R4, RZ, 0x17, R15 ;  /* 0x00000017ff047819 */ /* 0x000fe2000001160f */
[----:B------:R0:W-:Y:S03]  /*07f0*/  STL [R1+0x18], R6 ;  /* 0x0000180601007387 */ /* 0x0001e60000100800 */
[C---:B------:R-:W-:Y:S02]  /*0800*/  LOP3.LUT R0, R4.reuse, 0xe0, RZ, 0xc0, !PT ;  /* 0x000000e004007812 */ /* 0x040fe400078ec0ff */
[----:B------:R-:W-:-:S03]  /*0810*/  LOP3.LUT P0, RZ, R4, 0x1f, RZ, 0xc0, !PT ;  /* 0x0000001f04ff7812 */ /* 0x000fc6000780c0ff */
[----:B------:R-:W-:-:S05]  /*0820*/  VIADD R0, R0, 0xffffff80 ;  /* 0xffffff8000007836 */ /* 0x000fca0000000000 */
[----:B------:R-:W-:-:S05]  /*0830*/  SHF.R.U32.HI R0, RZ, 0x5, R0 ;  /* 0x00000005ff007819 */ /* 0x000fca0000011600 */
[----:B------:R-:W-:-:S05]  /*0840*/  IMAD R14, R0, -0x4, R1 ;  /* 0xfffffffc000e7824 */ /* 0x000fca00078e0201 */
[----:B------:R-:W2:Y:S04]  /*0850*/  LDL R0, [R14+0x18] ;  /* 0x000018000e007983 */ /* 0x000ea80000100800 */
[----:B------:R-:W2:Y:S04]  /*0860*/  LDL R3, [R14+0x14] ;  /* 0x000014000e037983 */ /* 0x000ea80000100800 */
[----:B------:R-:W3:Y:S01]  /*0870*/  @P0 LDL R2, [R14+0x10] ;  /* 0x000010000e020983 */ /* 0x000ee20000100800 */
[----:B------:R-:W-:Y:S01]  /*0880*/  LOP3.LUT R4, R4, 0x1f, RZ, 0xc0, !PT ;  /* 0x0000001f04047812 */ /* 0x000fe200078ec0ff */
[----:B------:R-:W-:Y:S01]  /*0890*/  UMOV UR4, 0x54442d19 ;  /* 0x54442d1900047882 */ /* 0x000fe20000000000 */
[----:B------:R-:W-:-:S02]  /*08a0*/  UMOV UR5, 0x3bf921fb ;  /* 0x3bf921fb00057882 */ /* 0x000fc40000000000 */
[-C--:B--2---:R-:W-:Y:S02]  /*08b0*/  @P0 SHF.L.W.U32.HI R0, R3, R4.reuse, R0 ;  /* 0x0000000403000219 */ /* 0x084fe40000010e00 */
[----:B---3--:R-:W-:Y:S02]  /*08c0*/  @P0 SHF.L.W.U32.HI R3, R2, R4, R3 ;  /* 0x0000000402030219 */ /* 0x008fe40000010e03 */
[----:B------:R-:W-:Y:S02]  /*08d0*/  ISETP.GE.AND P0, PT, R15, RZ, PT ;  /* 0x000000ff0f00720c */ /* 0x000fe40003f06270 */
[C---:B------:R-:W-:Y:S01]  /*08e0*/  SHF.L.W.U32.HI R2, R3.reuse, 0x2, R0 ;  /* 0x0000000203027819 */ /* 0x040fe20000010e00 */
[----:B------:R-:W-:-:S03]  /*08f0*/  IMAD.SHL.U32 R3, R3, 0x4, RZ ;  /* 0x0000000403037824 */ /* 0x000fc600078e00ff */
[----:B------:R-:W-:Y:S02]  /*0900*/  SHF.R.S32.HI R4, RZ, 0x1f, R2 ;  /* 0x0000001fff047819 */ /* 0x000fe40000011402 */
[----:B------:R-:W-:Y:S02]  /*0910*/  LOP3.LUT R15, R2, R15, RZ, 0x3c, !PT ;  /* 0x0000000f020f7212 */ /* 0x000fe400078e3cff */
[C---:B------:R-:W-:Y:S02]  /*0920*/  LOP3.LUT R8, R4.reuse, R3, RZ, 0x3c, !PT ;  /* 0x0000000304087212 */ /* 0x040fe400078e3cff */
[----:B------:R-:W-:Y:S02]  /*0930*/  LOP3.LUT R9, R4, R2, RZ, 0x3c, !PT ;  /* 0x0000000204097212 */ /* 0x000fe400078e3cff */
[----:B------:R-:W-:Y:S02]  /*0940*/  SHF.R.U32.HI R3, RZ, 0x1e, R0 ;  /* 0x0000001eff037819 */ /* 0x000fe40000011600 */
[----:B------:R-:W-:-:S02]  /*0950*/  ISETP.GE.AND P1, PT, R15, RZ, PT ;  /* 0x000000ff0f00720c */ /* 0x000fc40003f26270 */
[----:B------:R-:W1:Y:S01]  /*0960*/  I2F.F64.S64 R8, R8 ;  /* 0x0000000800087312 */ /* 0x000e620000301c00 */
[----:B------:R-:W-:-:S05]  /*0970*/  LEA.HI R4, R2, R3, RZ, 0x1 ;  /* 0x0000000302047211 */ /* 0x000fca00078f08ff */
[----:B------:R-:W-:-:S04]  /*0980*/  IMAD.MOV R0, RZ, RZ, -R4 ;  /* 0x000000ffff007224 */ /* 0x000fc800078e0a04 */
[----:B------:R-:W-:Y:S01]  /*0990*/  @!P0 IMAD.MOV.U32 R4, RZ, RZ, R0 ;  /* 0x000000ffff048224 */ /* 0x000fe200078e0000 */
[----:B-1----:R-:W-:-:S10]  /*09a0*/  DMUL R16, R8, UR4 ;  /* 0x0000000408107c28 */ /* 0x002fd40008000000 */
[----:B------:R-:W1:Y:S02]  /*09b0*/  F2F.F32.F64 R16, R16 ;  /* 0x0000001000107310 */ /* 0x000e640000301000 */
[----:B01----:R-:W-:-:S07]  /*09c0*/  FSEL R0, -R16, R16, !P1 ;  /* 0x0000001010007208 */ /* 0x003fce0004800100 */
.L_x_12:
[----:B------:R-:W-:Y:S05]  /*09d0*/  BSYNC.RECONVERGENT B0 ;  /* 0x0000000000007941 */ /* 0x000fea0003800200 */
.L_x_11:
[----:B------:R-:W0:Y:S01]  /*09e0*/  LDCU.64 UR10, c[0x0][0x390] ;  /* 0x00007200ff0a77ac */ /* 0x000e220008000a00 */
[----:B------:R-:W-:Y:S01]  /*09f0*/  IADD3 R9, P0, PT, R12, R7, RZ ;  /* 0x000000070c097210 */ /* 0x000fe20007f1e0ff */
[----:B------:R-:W1:Y:S04]  /*0a00*/  LDCU.64 UR4, c[0x0][0x380] ;  /* 0x00007000ff0477ac */ /* 0x000e680008000a00 */
[----:B------:R-:W-:Y:S01]  /*0a10*/  IMAD.X R5, R13, 0x1, R5, P0 ;  /* 0x000000010d057824 */ /* 0x000fe200000e0605 */
[----:B------:R-:W-:-:S05]  /*0a20*/  IADD3 R3, P0, PT, R9, UR6, RZ ;  /* 0x0000000609037c10 */ /* 0x000fca000ff1e0ff */
[----:B------:R-:W-:-:S04]  /*0a30*/  IMAD.X R2, RZ, RZ, R5, P0 ;  /* 0x000000ffff027224 */ /* 0x000fc800000e0605 */
[----:B0-----:R-:W-:Y:S02]  /*0a40*/  IMAD R2, R2, UR10, RZ ;  /* 0x0000000a02027c24 */ /* 0x001fe4000f8e02ff */
[----:B------:R-:W-:-:S04]  /*0a50*/  IMAD.WIDE.U32 R6, R3, UR10, R10 ;  /* 0x0000000a03067c25 */ /* 0x000fc8000f8e000a */
[----:B------:R-:W-:Y:S01]  /*0a60*/  IMAD R3, R3, UR11, R2 ;  /* 0x0000000b03037c24 */ /* 0x000fe2000f8e0202 */
[----:B-1----:R-:W-:Y:S01]  /*0a70*/  LEA R2, P0, R6, UR4, 0x3 ;  /* 0x0000000406027c11 */ /* 0x002fe2000f8018ff */
[----:B------:R-:W-:Y:S02]  /*0a80*/  IMAD R8, R5, UR10, RZ ;  /* 0x0000000a05087c24 */ /* 0x000fe4000f8e02ff */
[----:B------:R-:W-:Y:S02]  /*0a90*/  IMAD.IADD R3, R7, 0x1, R3 ;  /* 0x0000000107037824 */ /* 0x000fe400078e0203 */
[----:B------:R-:W-:-:S03]  /*0aa0*/  IMAD.WIDE.U32 R10, R9, UR10, R10 ;  /* 0x0000000a090a7c25 */ /* 0x000fc6000f8e000a */
[----:B------:R-:W-:Y:S01]  /*0ab0*/  LEA.HI.X R3, R6, UR5, R3, 0x3, P0 ;  /* 0x0000000506037c11 */ /* 0x000fe200080f1c03 */
[----:B------:R-:W-:Y:S01]  /*0ac0*/  IMAD R5, R9, UR11, R8 ;  /* 0x0000000b09057c24 */ /* 0x000fe2000f8e0208 */
[----:B------:R-:W-:-:S03]  /*0ad0*/  LEA R6, P0, R10, UR4, 0x3 ;  /* 0x000000040a067c11 */ /* 0x000fc6000f8018ff */
[----:B------:R-:W2:Y:S01]  /*0ae0*/  LDG.E.64 R8, desc[UR8][R2.64] ;  /* 0x0000000802087981 */ /* 0x000ea2000c1e1b00 */
[----:B------:R-:W-:-:S04]  /*0af0*/  IADD3 R5, PT, PT, R11, R5, RZ ;  /* 0x000000050b057210 */ /* 0x000fc80007ffe0ff */
[----:B------:R-:W-:-:S05]  /*0b00*/  LEA.HI.X R7, R10, UR5, R5, 0x3, P0 ;  /* 0x000000050a077c11 */ /* 0x000fca00080f1c05 */
[----:B------:R-:W3:Y:S01]  /*0b10*/  LDG.E.64 R10, desc[UR8][R6.64] ;  /* 0x00000008060a7981 */ /* 0x000ee2000c1e1b00 */
[----:B------:R-:W-:Y:S02]  /*0b20*/  IMAD.MOV.U32 R12, RZ, RZ, 0x37cbac00 ;  /* 0x37cbac00ff0c7424 */ /* 0x000fe400078e00ff */
[----:B------:R-:W-:Y:S01]  /*0b30*/  FMUL R5, R0, R0 ;  /* 0x0000000000057220 */ /* 0x000fe20000400000 */
[----:B------:R-:W-:-:S03]  /*0b40*/  IMAD.MOV.U32 R14, RZ, RZ, 0x394d4153 ;  /* 0x394d4153ff0e7424 */ /* 0x000fc600078e00ff */
[C---:B------:R-:W-:Y:S01]  /*0b50*/  FFMA R12, R5.reuse, R12, -0.0013887860113754868507 ;  /* 0xbab607ed050c7423 */ /* 0x040fe2000000000c */
[----:B------:R-:W-:-:S03]  /*0b60*/  FFMA R14, R5, -R14, 0.0083327032625675201416 ;  /* 0x3c0885e4050e7423 */ /* 0x000fc6000000080e */
[C---:B------:R-:W-:Y:S01]  /*0b70*/  FFMA R12, R5.reuse, R12, 0.041666727513074874878 ;  /* 0x3d2aaabb050c7423 */ /* 0x040fe2000000000c */
[C---:B------:R-:W-:Y:S01]  /*0b80*/  FFMA R13, R5.reuse, R0, RZ ;  /* 0x00000000050d7223 */ /* 0x040fe200000000ff */
[C---:B------:R-:W-:Y:S01]  /*0b90*/  FFMA R14, R5.reuse, R14, -0.16666662693023681641 ;  /* 0xbe2aaaa8050e7423 */ /* 0x040fe2000000000e */
[C---:B------:R-:W-:Y:S01]  /*0ba0*/  LOP3.LUT R15, R4.reuse, 0x1, RZ, 0xc0, !PT ;  /* 0x00000001040f7812 */ /* 0x040fe200078ec0ff */
[----:B------:R-:W-:Y:S02]  /*0bb0*/  FFMA R12, R5, R12, -0.4999999701976776123 ;  /* 0xbeffffff050c7423 */ /* 0x000fe4000000000c */
[----:B------:R-:W-:Y:S01]  /*0bc0*/  FFMA R13, R13, R14, R0 ;  /* 0x0000000e0d0d7223 */ /* 0x000fe20000000000 */
[----:B------:R-:W-:Y:S01]  /*0bd0*/  ISETP.NE.U32.AND P0, PT, R15, 0x1, PT ;  /* 0x000000010f00780c */ /* 0x000fe20003f05070 */
[----:B------:R-:W-:Y:S01]  /*0be0*/  FFMA R12, R5, R12, 1 ;  /* 0x3f800000050c7423 */ /* 0x000fe2000000000c */
[C---:B------:R-:W-:Y:S01]  /*0bf0*/  VIADD R5, R4.reuse, 0x1 ;  /* 0x0000000104057836 */ /* 0x040fe20000000000 */
[----:B------:R-:W-:-:S03]  /*0c00*/  LOP3.LUT P1, RZ, R4, 0x2, RZ, 0xc0, !PT ;  /* 0x0000000204ff7812 */ /* 0x000fc6000782c0ff */
[----:B------:R-:W-:Y:S02]  /*0c10*/  FSEL R0, R12, R13, !P0 ;  /* 0x0000000d0c007208 */ /* 0x000fe40004000000 */
[----:B------:R-:W-:Y:S02]  /*0c20*/  LOP3.LUT P2, RZ, R5, 0x2, RZ, 0xc0, !PT ;  /* 0x0000000205ff7812 */ /* 0x000fe4000784c0ff */
[----:B------:R-:W-:Y:S02]  /*0c30*/  FSEL R12, R13, R12, !P0 ;  /* 0x0000000c0d0c7208 */ /* 0x000fe40004000000 */
[----:B------:R-:W-:Y:S02]  /*0c40*/  FSEL R0, R0, -R0, !P1 ;  /* 0x8000000000007208 */ /* 0x000fe40004800000 */
[----:B------:R-:W-:-:S03]  /*0c50*/  FSEL R12, R12, -R12, !P2 ;  /* 0x8000000c0c0c7208 */ /* 0x000fc60005000000 */
[C---:B--2---:R-:W-:Y:S01]  /*0c60*/  FMUL R5, R0.reuse, R9 ;  /* 0x0000000900057220 */ /* 0x044fe20000400000 */
[----:B------:R-:W-:-:S03]  /*0c70*/  FMUL R0, R0, R8 ;  /* 0x0000000800007220 */ /* 0x000fc60000400000 */
[C---:B------:R-:W-:Y:S01]  /*0c80*/  FFMA R5, R12.reuse, R8, -R5 ;  /* 0x000000080c057223 */ /* 0x040fe20000000805 */
[----:B------:R-:W-:-:S03]  /*0c90*/  FFMA R0, R12, R9, R0 ;  /* 0x000000090c007223 */ /* 0x000fc60000000000 */
[C-C-:B---3--:R-:W-:Y:S01]  /*0ca0*/  FADD R4, R10.reuse, R5.reuse ;  /* 0x000000050a047221 */ /* 0x148fe20000000000 */
[----:B------:R-:W-:Y:S01]  /*0cb0*/  FADD R10, R10, -R5 ;  /* 0x800000050a0a7221 */ /* 0x000fe20000000000 */
[C-C-:B------:R-:W-:Y:S01]  /*0cc0*/  FADD R5, R11.reuse, R0.reuse ;  /* 0x000000000b057221 */ /* 0x140fe20000000000 */
[----:B------:R-:W-:-:S04]  /*0cd0*/  FADD R11, R11, -R0 ;  /* 0x800000000b0b7221 */ /* 0x000fc80000000000 */
[----:B------:R-:W-:Y:S04]  /*0ce0*/  STG.E.64 desc[UR8][R6.64], R4 ;  /* 0x0000000406007986 */ /* 0x000fe8000c101b08 */
[----:B------:R-:W-:Y:S01]  /*0cf0*/  STG.E.64 desc[UR8][R2.64], R10 ;  /* 0x0000000a02007986 */ /* 0x000fe2000c101b08 */
[----:B------:R-:W-:Y:S05]  /*0d00*/  EXIT ;  /* 0x000000000000794d */ /* 0x000fea0003800000 */
        .weak           $__internal_2_$__cuda_sm20_div_rn_f64_full
        .type           $__internal_2_$__cuda_sm20_div_rn_f64_full,@function
        .size           $__internal_2_$__cuda_sm20_div_rn_f64_full,($__internal_3_$__cuda_sm20_div_u64 - $__internal_2_$__cuda_sm20_div_rn_f64_full)
$__internal_2_$__cuda_sm20_div_rn_f64_full:
[C---:B------:R-:W-:Y:S01]  /*0d10*/  FSETP.GEU.AND P0, PT, |R9|.reuse, 1.469367938527859385e-39, PT ;  /* 0x001000000900780b */ /* 0x040fe20003f0e200 */
[----:B------:R-:W-:Y:S01]  /*0d20*/  IMAD.MOV.U32 R18, RZ, RZ, 0x1 ;  /* 0x00000001ff127424 */ /* 0x000fe200078e00ff */
[----:B------:R-:W-:Y:S01]  /*0d30*/  LOP3.LUT R2, R9, 0x800fffff, RZ, 0xc0, !PT ;  /* 0x800fffff09027812 */ /* 0x000fe200078ec0ff */
[----:B------:R-:W-:Y:S01]  /*0d40*/  IMAD.MOV.U32 R6, RZ, RZ, 0x1ca00000 ;  /* 0x1ca00000ff067424 */ /* 0x000fe200078e00ff */
[C---:B------:R-:W-:Y:S01]  /*0d50*/  FSETP.GEU.AND P2, PT, |R15|.reuse, 1.469367938527859385e-39, PT ;  /* 0x001000000f00780b */ /* 0x040fe20003f4e200 */
[----:B------:R-:W-:Y:S01]  /*0d60*/  BSSY.RECONVERGENT B1, `(.L_x_14) ;  /* 0x0000052000017945 */ /* 0x000fe20003800200 */
[----:B------:R-:W-:Y:S01]  /*0d70*/  LOP3.LUT R3, R2, 0x3ff00000, RZ, 0xfc, !PT ;  /* 0x3ff0000002037812 */ /* 0x000fe200078efcff */
[----:B------:R-:W-:Y:S01]  /*0d80*/  IMAD.MOV.U32 R2, RZ, RZ, R8 ;  /* 0x000000ffff027224 */ /* 0x000fe200078e0008 */
[----:B------:R-:W-:Y:S02]  /*0d90*/  LOP3.LUT R4, R15, 0x7ff00000, RZ, 0xc0, !PT ;  /* 0x7ff000000f047812 */ /* 0x000fe400078ec0ff */
[----:B------:R-:W-:-:S03]  /*0da0*/  LOP3.LUT R25, R9, 0x7ff00000, RZ, 0xc0, !PT ;  /* 0x7ff0000009197812 */ /* 0x000fc600078ec0ff */
[----:B------:R-:W-:Y:S01]  /*0db0*/  @!P0 DMUL R2, R8, 8.98846567431157953865e+307 ;  /* 0x7fe0000008028828 */ /* 0x000fe20000000000 */
[C---:B------:R-:W-:Y:S01]  /*0dc0*/  ISETP.GE.U32.AND P1, PT, R4.reuse, R25, PT ;  /* 0x000000190400720c */ /* 0x040fe20003f26070 */
[----:B------:R-:W-:Y:S02]  /*0dd0*/  IMAD.MOV.U32 R24, RZ, RZ, R4 ;  /* 0x000000ffff187224 */ /* 0x000fe400078e0004 */
[----:B------:R-:W-:Y:S02]  /*0de0*/  @!P2 LOP3.LUT R21, R9, 0x7ff00000, RZ, 0xc0, !PT ;  /* 0x7ff000000915a812 */ /* 0x000fe400078ec0ff */
[----:B------:R-:W0:Y:S02]  /*0df0*/  MUFU.RCP64H R19, R3 ;  /* 0x0000000300137308 */ /* 0x000e240000001800 */
[----:B------:R-:W-:Y:S02]  /*0e00*/  @!P2 ISETP.GE.U32.AND P3, PT, R4, R21, PT ;  /* 0x000000150400a20c */ /* 0x000fe40003f66070 */
[----:B------:R-:W-:-:S02]  /*0e10*/  @!P0 LOP3.LUT R25, R3, 0x7ff00000, RZ, 0xc0, !PT ;  /* 0x7ff0000003198812 */ /* 0x000fc400078ec0ff */
[----:B------:R-:W-:-:S04]  /*0e20*/  @!P2 SEL R21, R6, 0x63400000, !P3 ;  /* 0x634000000615a807 */ /* 0x000fc80005800000 */
[----:B------:R-:W-:-:S04]  /*0e30*/  @!P2 LOP3.LUT R22, R21, 0x80000000, R15, 0xf8, !PT ;  /* 0x800000001516a812 */ /* 0x000fc800078ef80f */
[----:B------:R-:W-:Y:S01]  /*0e40*/  @!P2 LOP3.LUT R23, R22, 0x100000, RZ, 0xfc, !PT ;  /* 0x001000001617a812 */ /* 0x000fe200078efcff */
[----:B------:R-:W-:Y:S01]  /*0e50*/  @!P2 IMAD.MOV.U32 R22, RZ, RZ, RZ ;  /* 0x000000ffff16a224 */ /* 0x000fe200078e00ff */
[----:B0-----:R-:W-:-:S08]  /*0e60*/  DFMA R16, R18, -R2, 1 ;  /* 0x3ff000001210742b */ /* 0x001fd00000000802 */
[----:B------:R-:W-:-:S08]  /*0e70*/  DFMA R16, R16, R16, R16 ;  /* 0x000000101010722b */ /* 0x000fd00000000010 */
[----:B------:R-:W-:Y:S01]  /*0e80*/  DFMA R18, R18, R16, R18 ;  /* 0x000000101212722b */ /* 0x000fe20000000012 */
[----:B------:R-:W-:Y:S02]  /*0e90*/  SEL R17, R6, 0x63400000, !P1 ;  /* 0x6340000006117807 */ /* 0x000fe40004800000 */
[----:B------:R-:W-:Y:S02]  /*0ea0*/  MOV R16, R14 ;  /* 0x0000000e00107202 */ /* 0x000fe40000000f00 */
[----:B------:R-:W-:-:S03]  /*0eb0*/  LOP3.LUT R17, R17, 0x800fffff, R15, 0xf8, !PT ;  /* 0x800fffff11117812 */ /* 0x000fc600078ef80f */
[----:B------:R-:W-:-:S03]  /*0ec0*/  DFMA R20, R18, -R2, 1 ;  /* 0x3ff000001214742b */ /* 0x000fc60000000802 */
[----:B------:R-:W-:-:S05]  /*0ed0*/  @!P2 DFMA R16, R16, 2, -R22 ;  /* 0x400000001010a82b */ /* 0x000fca0000000816 */
[----:B------:R-:W-:-:S05]  /*0ee0*/  DFMA R20, R18, R20, R18 ;  /* 0x000000141214722b */ /* 0x000fca0000000012 */
[----:B------:R-:W-:-:S03]  /*0ef0*/  @!P2 LOP3.LUT R24, R17, 0x7ff00000, RZ, 0xc0, !PT ;  /* 0x7ff000001118a812 */ /* 0x000fc600078ec0ff */
[----:B------:R-:W-:Y:S02]  /*0f00*/  DMUL R18, R20, R16 ;  /* 0x0000001014127228 */ /* 0x000fe40000000000 */
[----:B------:R-:W-:-:S05]  /*0f10*/  VIADD R26, R24, 0xffffffff ;  /* 0xffffffff181a7836 */ /* 0x000fca0000000000 */
[----:B------:R-:W-:Y:S01]  /*0f20*/  ISETP.GT.U32.AND P0, PT, R26, 0x7feffffe, PT ;  /* 0x7feffffe1a00780c */ /* 0x000fe20003f04070 */
[----:B------:R-:W-:Y:S01]  /*0f30*/  VIADD R26, R25, 0xffffffff ;  /* 0xffffffff191a7836 */ /* 0x000fe20000000000 */
[----:B------:R-:W-:-:S04]  /*0f40*/  DFMA R22, R18, -R2, R16 ;  /* 0x800000021216722b */ /* 0x000fc80000000010 */
[----:B------:R-:W-:-:S04]  /*0f50*/  ISETP.GT.U32.OR P0, PT, R26, 0x7feffffe, P0 ;  /* 0x7feffffe1a00780c */ /* 0x000fc80000704470 */
[----:B------:R-:W-:-:S09]  /*0f60*/  DFMA R22, R20, R22, R18 ;  /* 0x000000161416722b */ /* 0x000fd20000000012 */
[----:B------:R-:W-:Y:S05]  /*0f70*/  @P0 BRA `(.L_x_15) ;  /* 0x00000000006c0947 */ /* 0x000fea0003800000 */
[----:B------:R-:W-:-:S04]  /*0f80*/  LOP3.LUT R15, R9, 0x7ff00000, RZ, 0xc0, !PT ;  /* 0x7ff00000090f7812 */ /* 0x000fc800078ec0ff */
[CC--:B------:R-:W-:Y:S02]  /*0f90*/  VIADDMNMX R14, R4.reuse, -R15.reuse, 0xb9600000, !PT ;  /* 0xb9600000040e7446 */ /* 0x0c0fe4000780090f */
[----:B------:R-:W-:Y:S02]  /*0fa0*/  ISETP.GE.U32.AND P0, PT, R4, R15, PT ;  /* 0x0000000f0400720c */ /* 0x000fe40003f06070 */
[----:B------:R-:W-:Y:S02]  /*0fb0*/  VIMNMX R4, PT, PT, R14, 0x46a00000, PT ;  /* 0x46a000000e047848 */ /* 0x000fe40003fe0100 */
[----:B------:R-:W-:Y:S02]  /*0fc0*/  SEL R15, R6, 0x63400000, !P0 ;  /* 0x63400000060f7807 */ /* 0x000fe40004000000 */
[----:B------:R-:W-:-:S03]  /*0fd0*/  MOV R14, RZ ;  /* 0x000000ff000e7202 */ /* 0x000fc60000000f00 */
[----:B------:R-:W-:-:S04]  /*0fe0*/  IMAD.IADD R4, R4, 0x1, -R15 ;  /* 0x0000000104047824 */ /* 0x000fc800078e0a0f */
[----:B------:R-:W-:-:S06]  /*0ff0*/  VIADD R15, R4, 0x7fe00000 ;  /* 0x7fe00000040f7836 */ /* 0x000fcc0000000000 */
[----:B------:R-:W-:-:S10]  /*1000*/  DMUL R18, R22, R14 ;  /* 0x0000000e16127228 */ /* 0x000fd40000000000 */
[----:B------:R-:W-:-:S13]  /*1010*/  FSETP.GTU.AND P0, PT, |R19|, 1.469367938527859385e-39, PT ;  /* 0x001000001300780b */ /* 0x000fda0003f0c200 */
[----:B------:R-:W-:Y:S05]  /*1020*/  @P0 BRA `(.L_x_16) ;  /* 0x0000000000940947 */ /* 0x000fea0003800000 */
[----:B------:R-:W-:Y:S01]  /*1030*/  DFMA R2, R22, -R2, R16 ;  /* 0x800000021602722b */ /* 0x000fe20000000010 */
[----:B------:R-:W-:-:S09]  /*1040*/  IMAD.MOV.U32 R14, RZ, RZ, RZ ;  /* 0x000000ffff0e7224 */ /* 0x000fd200078e00ff */
[C---:B------:R-:W-:Y:S02]  /*1050*/  FSETP.NEU.AND P0, PT, R3.reuse, RZ, PT ;  /* 0x000000ff0300720b */ /* 0x040fe40003f0d000 */
[----:B------:R-:W-:-:S04]  /*1060*/  LOP3.LUT R9, R3, 0x80000000, R9, 0x48, !PT ;  /* 0x8000000003097812 */ /* 0x000fc800078e4809 */
[----:B------:R-:W-:-:S07]  /*1070*/  LOP3.LUT R15, R9, R15, RZ, 0xfc, !PT ;  /* 0x0000000f090f7212 */ /* 0x000fce00078efcff */
[----:B------:R-:W-:Y:S05]  /*1080*/  @!P0 BRA `(.L_x_16) ;  /* 0x00000000007c8947 */ /* 0x000fea0003800000 */
[----:B------:R-:W-:Y:S01]  /*1090*/  IMAD.MOV R3, RZ, RZ, -R4 ;  /* 0x000000ffff037224 */ /* 0x000fe200078e0a04 */
[----:B------:R-:W-:Y:S01]  /*10a0*/  DMUL.RP R14, R22, R14 ;  /* 0x0000000e160e7228 */ /* 0x000fe20000008000 */
[----:B------:R-:W-:-:S06]  /*10b0*/  IMAD.MOV.U32 R2, RZ, RZ, RZ ;  /* 0x000000ffff027224 */ /* 0x000fcc00078e00ff */
[----:B------:R-:W-:-:S03]  /*10c0*/  DFMA R2, R18, -R2, R22 ;  /* 0x800000021202722b */ /* 0x000fc60000000016 */
[----:B------:R-:W-:-:S03]  /*10d0*/  LOP3.LUT R9, R15, R9, RZ, 0x3c, !PT ;  /* 0x000000090f097212 */ /* 0x000fc600078e3cff */
[----:B------:R-:W-:-:S04]  /*10e0*/  IADD3 R2, PT, PT, -R4, -0x43300000, RZ ;  /* 0xbcd0000004027810 */ /* 0x000fc80007ffe1ff */
[----:B------:R-:W-:-:S04]  /*10f0*/  FSETP.NEU.AND P0, PT, |R3|, R2, PT ;  /* 0x000000020300720b */ /* 0x000fc80003f0d200 */
[----:B------:R-:W-:Y:S02]  /*1100*/  FSEL R18, R14, R18, !P0 ;  /* 0x000000120e127208 */ /* 0x000fe40004000000 */
[----:B------:R-:W-:Y:S01]  /*1110*/  FSEL R19, R9, R19, !P0 ;  /* 0x0000001309137208 */ /* 0x000fe20004000000 */
[----:B------:R-:W-:Y:S06]  /*1120*/  BRA `(.L_x_16) ;  /* 0x0000000000547947 */ /* 0x000fec0003800000 */
.L_x_15:
[----:B------:R-:W-:-:S14]  /*1130*/  DSETP.NAN.AND P0, PT, R14, R14, PT ;  /* 0x0000000e0e00722a */ /* 0x000fdc0003f08000 */
[----:B------:R-:W-:Y:S05]  /*1140*/  @P0 BRA `(.L_x_17) ;  /* 0x0000000000440947 */ /* 0x000fea0003800000 */
[----:B------:R-:W-:-:S14]  /*1150*/  DSETP.NAN.AND P0, PT, R8, R8, PT ;  /* 0x000000080800722a */ /* 0x000fdc0003f08000 */
[----:B------:R-:W-:Y:S05]  /*1160*/  @P0 BRA `(.L_x_18) ;  /* 0x0000000000300947 */ /* 0x000fea0003800000 */
[----:B------:R-:W-:Y:S01]  /*1170*/  ISETP.NE.AND P0, PT, R24, R25, PT ;  /* 0x000000191800720c */ /* 0x000fe20003f05270 */
[----:B------:R-:W-:Y:S02]  /*1180*/  IMAD.MOV.U32 R18, RZ, RZ, 0x0 ;  /* 0x00000000ff127424 */ /* 0x000fe400078e00ff */
[----:B------:R-:W-:-:S10]  /*1190*/  IMAD.MOV.U32 R19, RZ, RZ, -0x80000 ;  /* 0xfff80000ff137424 */ /* 0x000fd400078e00ff */
[----:B------:R-:W-:Y:S05]  /*11a0*/  @!P0 BRA `(.L_x_16) ;  /* 0x0000000000348947 */ /* 0x000fea0003800000 */
[----:B------:R-:W-:Y:S02]  /*11b0*/  ISETP.NE.AND P0, PT, R24, 0x7ff00000, PT ;  /* 0x7ff000001800780c */ /* 0x000fe40003f05270 */
[----:B------:R-:W-:Y:S02]  /*11c0*/  LOP3.LUT R19, R15, 0x80000000, R9, 0x48, !PT ;  /* 0x800000000f137812 */ /* 0x000fe400078e4809 */
[----:B------:R-:W-:-:S13]  /*11d0*/  ISETP.EQ.OR P0, PT, R25, RZ, !P0 ;  /* 0x000000ff1900720c */ /* 0x000fda0004702670 */
[----:B------:R-:W-:Y:S01]  /*11e0*/  @P0 LOP3.LUT R2, R19, 0x7ff00000, RZ, 0xfc, !PT ;  /* 0x7ff0000013020812 */ /* 0x000fe200078efcff */
[----:B------:R-:W-:Y:S01]  /*11f0*/  @!P0 IMAD.MOV.U32 R18, RZ, RZ, RZ ;  /* 0x000000ffff128224 */ /* 0x000fe200078e00ff */
[----:B------:R-:W-:-:S03]  /*1200*/  @P0 MOV R18, RZ ;  /* 0x000000ff00120202 */ /* 0x000fc60000000f00 */
[----:B------:R-:W-:Y:S01]  /*1210*/  @P0 IMAD.MOV.U32 R19, RZ, RZ, R2 ;  /* 0x000000ffff130224 */ /* 0x000fe200078e0002 */
[----:B------:R-:W-:Y:S06]  /*1220*/  BRA `(.L_x_16) ;  /* 0x0000000000147947 */ /* 0x000fec0003800000 */
.L_x_18:
[----:B------:R-:W-:Y:S01]  /*1230*/  LOP3.LUT R19, R9, 0x80000, RZ, 0xfc, !PT ;  /* 0x0008000009137812 */ /* 0x000fe200078efcff */
[----:B------:R-:W-:Y:S01]  /*1240*/  IMAD.MOV.U32 R18, RZ, RZ, R8 ;  /* 0x000000ffff127224 */ /* 0x000fe200078e0008 */
[----:B------:R-:W-:Y:S06]  /*1250*/  BRA `(.L_x_16) ;  /* 0x0000000000087947 */ /* 0x000fec0003800000 */
.L_x_17:
[----:B------:R-:W-:Y:S01]  /*1260*/  LOP3.LUT R19, R15, 0x80000, RZ, 0xfc, !PT ;  /* 0x000800000f137812 */ /* 0x000fe200078efcff */
[----:B------:R-:W-:-:S07]  /*1270*/  IMAD.MOV.U32 R18, RZ, RZ, R14 ;  /* 0x000000ffff127224 */ /* 0x000fce00078e000e */
.L_x_16:
[----:B------:R-:W-:Y:S05]  /*1280*/  BSYNC.RECONVERGENT B1 ;  /* 0x0000000000017941 */ /* 0x000fea0003800200 */
.L_x_14:
[----:B------:R-:W-:Y:S02]  /*1290*/  IMAD.MOV.U32 R2, RZ, RZ, R0 ;  /* 0x000000ffff027224 */ /* 0x000fe400078e0000 */
[----:B------:R-:W-:-:S04]  /*12a0*/  IMAD.MOV.U32 R3, RZ, RZ, 0x0 ;  /* 0x00000000ff037424 */ /* 0x000fc800078e00ff */
[----:B------:R-:W-:Y:S05]  /*12b0*/  RET.REL.NODEC R2 `(_Z20col_fft_stage_kernelP6float2mmi) ;  /* 0xffffffec02507950 */ /* 0x000fea0003c3ffff */
        .weak           $__internal_3_$__cuda_sm20_div_u64
        .type           $__internal_3_$__cuda_sm20_div_u64,@function
        .size           $__internal_3_$__cuda_sm20_div_u64,(.L_x_47 - $__internal_3_$__cuda_sm20_div_u64)
$__internal_3_$__cuda_sm20_div_u64:
[----:B------:R-:W-:Y:S01]  /*12c0*/  UMOV UR4, UR6 ;  /* 0x0000000600047c82 */ /* 0x000fe20008000000 */
[----:B------:R-:W-:Y:S02]  /*12d0*/  UMOV UR5, UR7 ;  /* 0x0000000700057c82 */ /* 0x000fe40008000000 */
[----:B------:R-:W0:Y:S08]  /*12e0*/  I2F.U64.RP R8, UR4 ;  /* 0x0000000400087d12 */ /* 0x000e300008309000 */
[----:B0-----:R-:W0:Y:S02]  /*12f0*/  MUFU.RCP R8, R8 ;  /* 0x0000000800087308 */ /* 0x001e240000001000 */
[----:B0-----:R-:W-:-:S06]  /*1300*/  VIADD R2, R8, 0x1ffffffe ;  /* 0x1ffffffe08027836 */ /* 0x001fcc0000000000 */
[----:B------:R-:W0:Y:S02]  /*1310*/  F2I.U64.TRUNC R2, R2 ;  /* 0x0000000200027311 */ /* 0x000e24000020d800 */
[----:B0-----:R-:W-:-:S04]  /*1320*/  IMAD.WIDE.U32 R6, R2, UR6, RZ ;  /* 0x0000000602067c25 */ /* 0x001fc8000f8e00ff */
[----:B------:R-:W-:Y:S01]  /*1330*/  IMAD R7, R2, UR7, R7 ;  /* 0x0000000702077c24 */ /* 0x000fe2000f8e0207 */
[----:B------:R-:W-:-:S03]  /*1340*/  IADD3 R9, P0, PT, RZ, -R6, RZ ;  /* 0x80000006ff097210 */ /* 0x000fc60007f1e0ff */
[----:B------:R-:W-:Y:S02]  /*1350*/  IMAD R7, R3, UR6, R7 ;  /* 0x0000000603077c24 */ /* 0x000fe4000f8e0207 */
[----:B------:R-:W-:-:S03]  /*1360*/  IMAD.HI.U32 R6, R2, R9, RZ ;  /* 0x0000000902067227 */ /* 0x000fc600078e00ff */
[----:B------:R-:W-:Y:S01]  /*1370*/  IADD3.X R11, PT, PT, RZ, ~R7, RZ, P0, !PT ;  /* 0x80000007ff0b7210 */ /* 0x000fe200007fe4ff */
[----:B------:R-:W-:-:S04]  /*1380*/  IMAD.MOV.U32 R7, RZ, RZ, R2 ;  /* 0x000000ffff077224 */ /* 0x000fc800078e0002 */
[----:B------:R-:W-:-:S04]  /*1390*/  IMAD.WIDE.U32 R6, P0, R2, R11, R6 ;  /* 0x0000000b02067225 */ /* 0x000fc80007800006 */
[C---:B------:R-:W-:Y:S02]  /*13a0*/  IMAD R13, R3.reuse, R11, RZ ;  /* 0x0000000b030d7224 */ /* 0x040fe400078e02ff */
[----:B------:R-:W-:-:S04]  /*13b0*/  IMAD.HI.U32 R6, P1, R3, R9, R6 ;  /* 0x0000000903067227 */ /* 0x000fc80007820006 */
[----:B------:R-:W-:Y:S01]  /*13c0*/  IMAD.HI.U32 R11, R3, R11, RZ ;  /* 0x0000000b030b7227 */ /* 0x000fe200078e00ff */
[----:B------:R-:W-:-:S03]  /*13d0*/  IADD3 R7, P2, PT, R13, R6, RZ ;  /* 0x000000060d077210 */ /* 0x000fc60007f5e0ff */
[----:B------:R-:W-:Y:S02]  /*13e0*/  IMAD.X R6, R11, 0x1, R3, P0 ;  /* 0x000000010b067824 */ /* 0x000fe400000e0603 */
[----:B------:R-:W-:-:S03]  /*13f0*/  IMAD.WIDE.U32 R2, R7, UR6, RZ ;  /* 0x0000000607027c25 */ /* 0x000fc6000f8e00ff */
[----:B------:R-:W-:Y:S01]  /*1400*/  IADD3.X R9, PT, PT, RZ, RZ, R6, P2, P1 ;  /* 0x000000ffff097210 */ /* 0x000fe200017e2406 */
[----:B------:R-:W-:Y:S01]  /*1410*/  IMAD R6, R7, UR7, R3 ;  /* 0x0000000707067c24 */ /* 0x000fe2000f8e0203 */
[----:B------:R-:W-:-:S03]  /*1420*/  IADD3 R3, P0, PT, RZ, -R2, RZ ;  /* 0x80000002ff037210 */ /* 0x000fc60007f1e0ff */
[----:B------:R-:W-:Y:S02]  /*1430*/  IMAD R2, R9, UR6, R6 ;  /* 0x0000000609027c24 */ /* 0x000fe4000f8e0206 */
[----:B------:R-:W-:-:S04]  /*1440*/  IMAD.HI.U32 R6, R7, R3, RZ ;  /* 0x0000000307067227 */ /* 0x000fc800078e00ff */
[----:B------:R-:W-:-:S04]  /*1450*/  IMAD.X R2, RZ, RZ, ~R2, P0 ;  /* 0x000000ffff027224 */ /* 0x000fc800000e0e02 */
        /* <DEDUP_REMOVED lines=8> */
[----:B------:R-:W-:Y:S02]  /*14e0*/  IMAD.MOV.U32 R3, RZ, RZ, RZ ;  /* 0x000000ffff037224 */ /* 0x000fe400078e00ff */
[----:B------:R-:W-:-:S04]  /*14f0*/  IMAD.WIDE.U32 R2, RZ, R7, R2 ;  /* 0x00000007ff027225 */ /* 0x000fc800078e0002 */
[----:B------:R-:W-:-:S04]  /*1500*/  IMAD.HI.U32 R2, P0, R9, R4, R2 ;  /* 0x0000000409027227 */ /* 0x000fc80007800002 */
[----:B------:R-:W-:Y:S01]  /*1510*/  IMAD.X R6, RZ, RZ, RZ, P0 ;  /* 0x000000ffff067224 */ /* 0x000fe200000e06ff */
[----:B------:R-:W-:-:S04]  /*1520*/  IADD3 R7, P1, PT, RZ, R2, RZ ;  /* 0x00000002ff077210 */ /* 0x000fc80007f3e0ff */
[----:B------:R-:W-:Y:S01]  /*1530*/  IADD3.X R6, PT, PT, RZ, R6, RZ, P1, !PT ;  /* 0x00000006ff067210 */ /* 0x000fe20000ffe4ff */
[----:B------:R-:W-:-:S04]  /*1540*/  IMAD.WIDE.U32 R2, R7, UR6, RZ ;  /* 0x0000000607027c25 */ /* 0x000fc8000f8e00ff */
[C---:B------:R-:W-:Y:S01]  /*1550*/  IMAD R3, R7.reuse, UR7, R3 ;  /* 0x0000000707037c24 */ /* 0x040fe2000f8e0203 */
[----:B------:R-:W-:Y:S02]  /*1560*/  IADD3 R11, P1, PT, -R2, R4, RZ ;  /* 0x00000004020b7210 */ /* 0x000fe40007f3e1ff */
[----:B------:R-:W-:Y:S01]  /*1570*/  IADD3 R2, P2, PT, R7, 0x1, RZ ;  /* 0x0000000107027810 */ /* 0x000fe20007f5e0ff */
[----:B------:R-:W-:Y:S01]  /*1580*/  IMAD R3, R6, UR6, R3 ;  /* 0x0000000606037c24 */ /* 0x000fe2000f8e0203 */
[----:B------:R-:W-:-:S03]  /*1590*/  ISETP.GE.U32.AND P0, PT, R11, UR6, PT ;  /* 0x000000060b007c0c */ /* 0x000fc6000bf06070 */
[----:B------:R-:W-:Y:S01]  /*15a0*/  IMAD.X R10, RZ, RZ, ~R3, P1 ;  /* 0x000000ffff0a7224 */ /* 0x000fe200008e0e03 */
[----:B------:R-:W-:Y:S01]  /*15b0*/  IADD3 R8, P1, PT, R11, -UR6, RZ ;  /* 0x800000060b087c10 */ /* 0x000fe2000ff3e0ff */
[----:B------:R-:W-:-:S03]  /*15c0*/  IMAD.X R3, RZ, RZ, R6, P2 ;  /* 0x000000ffff037224 */ /* 0x000fc600010e0606 */
[C---:B------:R-:W-:Y:S02]  /*15d0*/  ISETP.GE.U32.AND.EX P0, PT, R10.reuse, UR7, PT, P0 ;  /* 0x000000070a007c0c */ /* 0x040fe4000bf06100 */
[----:B------:R-:W-:Y:S02]  /*15e0*/  IADD3.X R9, PT, PT, R10, ~UR7, RZ, P1, !PT ;  /* 0x800000070a097c10 */ /* 0x000fe40008ffe4ff */
[----:B------:R-:W-:Y:S02]  /*15f0*/  SEL R7, R2, R7, P0 ;  /* 0x0000000702077207 */ /* 0x000fe40000000000 */
[----:B------:R-:W-:Y:S02]  /*1600*/  SEL R8, R8, R11, P0 ;  /* 0x0000000b08087207 */ /* 0x000fe40000000000 */
[----:B------:R-:W-:Y:S02]  /*1610*/  SEL R2, R9, R10, P0 ;  /* 0x0000000a09027207 */ /* 0x000fe40000000000 */
[----:B------:R-:W-:Y:S01]  /*1620*/  SEL R6, R3, R6, P0 ;  /* 0x0000000603067207 */ /* 0x000fe20000000000 */
[----:B------:R-:W-:Y:S01]  /*1630*/  IMAD.MOV.U32 R3, RZ, RZ, 0x0 ;  /* 0x00000000ff037424 */ /* 0x000fe200078e00ff */
[----:B------:R-:W-:-:S02]  /*1640*/  IADD3 R10, P2, PT, R7, 0x1, RZ ;  /* 0x00000001070a7810 */ /* 0x000fc40007f5e0ff */
[----:B------:R-:W-:Y:S02]  /*1650*/  ISETP.GE.U32.AND P0, PT, R8, UR6, PT ;  /* 0x0000000608007c0c */ /* 0x000fe4000bf06070 */
[----:B------:R-:W-:Y:S01]  /*1660*/  ISETP.NE.U32.AND P1, PT, RZ, UR6, PT ;  /* 0x00000006ff007c0c */ /* 0x000fe2000bf25070 */
[----:B------:R-:W-:Y:S01]  /*1670*/  IMAD.X R11, RZ, RZ, R6, P2 ;  /* 0x000000ffff0b7224 */ /* 0x000fe200010e0606 */
[----:B------:R-:W-:Y:S01]  /*1680*/  ISETP.GE.U32.AND.EX P0, PT, R2, UR7, PT, P0 ;  /* 0x0000000702007c0c */ /* 0x000fe2000bf06100 */
[----:B------:R-:W-:Y:S01]  /*1690*/  IMAD.MOV.U32 R2, RZ, RZ, R0 ;  /* 0x000000ffff027224 */ /* 0x000fe200078e0000 */
[----:B------:R-:W-:Y:S02]  /*16a0*/  ISETP.NE.AND.EX P1, PT, RZ, UR7, PT, P1 ;  /* 0x00000007ff007c0c */ /* 0x000fe4000bf25310 */
[----:B------:R-:W-:Y:S02]  /*16b0*/  SEL R10, R10, R7, P0 ;  /* 0x000000070a0a7207 */ /* 0x000fe40000000000 */
[----:B------:R-:W-:-:S02]  /*16c0*/  SEL R11, R11, R6, P0 ;  /* 0x000000060b0b7207 */ /* 0x000fc40000000000 */
[----:B------:R-:W-:Y:S02]  /*16d0*/  SEL R10, R10, 0xffffffff, P1 ;  /* 0xffffffff0a0a7807 */ /* 0x000fe40000800000 */
[----:B------:R-:W-:Y:S01]  /*16e0*/  SEL R11, R11, 0xffffffff, P1 ;  /* 0xffffffff0b0b7807 */ /* 0x000fe20000800000 */
[----:B------:R-:W-:Y:S06]  /*16f0*/  RET.REL.NODEC R2 `(_Z20col_fft_stage_kernelP6float2mmi) ;  /* 0xffffffe802407950 */ /* 0x000fec0003c3ffff */
.L_x_19:
        /* <DEDUP_REMOVED lines=16> */
.L_x_47:


//--------------------- .text._Z20row_fft_stage_kernelP6float2mmi --------------------------
	.section	.text._Z20row_fft_stage_kernelP6float2mmi,"ax",@progbits
	.align	128
        .global         _Z20row_fft_stage_kernelP6float2mmi
        .type           _Z20row_fft_stage_kernelP6float2mmi,@function
        .size           _Z20row_fft_stage_kernelP6float2mmi,(.L_x_49 - _Z20row_fft_stage_kernelP6float2mmi)
        .other          _Z20row_fft_stage_kernelP6float2mmi,@"STO_CUDA_ENTRY STV_DEFAULT"
_Z20row_fft_stage_kernelP6float2mmi:
.text._Z20row_fft_stage_kernelP6float2mmi:
        /* <DEDUP_REMOVED lines=43> */
.L_x_20:
[----:B------:R-:W-:-:S07]  /*02b0*/  MOV R0, 0x2d0 ;  /* 0x000002d000007802 */ /* 0x000fce0000000f00 */
[----:B------:R-:W-:Y:S05]  /*02c0*/  CALL.REL.NOINC `($__internal_5_$__cuda_sm20_div_u64) ;  /* 0x0000000c00fc7944 */ /* 0x000fea0003c00000 */
[----:B------:R-:W-:Y:S01]  /*02d0*/  IADD3 R7, P0, PT, RZ, -R14, RZ ;  /* 0x8000000eff077210 */ /* 0x000fe20007f1e0ff */
[----:B------:R-:W-:-:S04]  /*02e0*/  IMAD.MOV.U32 R3, RZ, RZ, RZ ;  /* 0x000000ffff037224 */ /* 0x000fc800078e00ff */
[----:B------:R-:W-:Y:S02]  /*02f0*/  IMAD.X R0, RZ, RZ, ~R15, P0 ;  /* 0x000000ffff007224 */ /* 0x000fe400000e0e0f */
[----:B------:R-:W-:-:S04]  /*0300*/  IMAD.WIDE.U32 R4, R7, UR6, R2 ;  /* 0x0000000607047c25 */ /* 0x000fc8000f8e0002 */
[----:B------:R-:W-:Y:S02]  /*0310*/  IMAD R0, R0, UR6, RZ ;  /* 0x0000000600007c24 */ /* 0x000fe4000f8e02ff */
[----:B------:R-:W-:Y:S02]  /*0320*/  IMAD.MOV.U32 R3, RZ, RZ, R4 ;  /* 0x000000ffff037224 */ /* 0x000fe400078e0004 */
[----:B------:R-:W-:-:S04]  /*0330*/  IMAD R7, R7, UR7, R0 ;  /* 0x0000000707077c24 */ /* 0x000fc8000f8e0200 */
[----:B------:R-:W-:-:S07]  /*0340*/  IMAD.IADD R0, R5, 0x1, R7 ;  /* 0x0000000105007824 */ /* 0x000fce00078e0207 */
.L_x_21:
[----:B------:R-:W0:Y:S01]  /*0350*/  LDCU UR5, c[0x0][0x398] ;  /* 0x00007300ff0577ac */ /* 0x000e220008000800 */
[----:B------:R-:W-:Y:S02]  /*0360*/  HFMA2 R2, -RZ, RZ, 0, 5.9604644775390625e-08 ;  /* 0x00000001ff027431 */ /* 0x000fe400000001ff */
[----:B------:R-:W-:Y:S01]  /*0370*/  IMAD.MOV.U32 R4, RZ, RZ, 0x1 ;  /* 0x00000001ff047424 */ /* 0x000fe200078e00ff */
[----:B------:R-:W-:Y:S01]  /*0380*/  BSSY.RECONVERGENT B0, `(.L_x_22) ;  /* 0x0000023000007945 */ /* 0x000fe20003800200 */
[----:B------:R-:W-:Y:S01]  /*0390*/  UMOV UR6, 0x54442d18 ;  /* 0x54442d1800067882 */ /* 0x000fe20000000000 */
[----:B------:R-:W-:Y:S01]  /*03a0*/  UMOV UR7, 0x400921fb ;  /* 0x400921fb00077882 */ /* 0x000fe20000000000 */
[----:B0-----:R-:W-:-:S06]  /*03b0*/  UIADD3 UR4, UPT, UPT, UR5, -0x1, URZ ;  /* 0xffffffff05047890 */ /* 0x001fcc000fffe0ff */
[----:B------:R-:W-:-:S04]  /*03c0*/  SHF.L.U32 R2, R2, UR4, RZ ;  /* 0x0000000402027c19 */ /* 0x000fc800080006ff */
[----:B------:R-:W-:Y:S02]  /*03d0*/  I2FP.F32.U32 R26, R2 ;  /* 0x00000002001a7245 */ /* 0x000fe40000201000 */
[----:B------:R-:W-:-:S04]  /*03e0*/  IADD3 R12, P0, PT, R2, -0x1, RZ ;  /* 0xffffffff020c7810 */ /* 0x000fc80007f1e0ff */
[----:B------:R-:W0:Y:S01]  /*03f0*/  F2F.F64.F32 R26, R26 ;  /* 0x0000001a001a7310 */ /* 0x000e220000201800 */
[----:B------:R-:W-:Y:S01]  /*0400*/  IMAD.X R7, RZ, RZ, -0x1, P0 ;  /* 0xffffffffff077424 */ /* 0x000fe200000e06ff */
[----:B------:R-:W-:-:S04]  /*0410*/  LOP3.LUT R12, R3, R12, RZ, 0xc0, !PT ;  /* 0x0000000c030c7212 */ /* 0x000fc800078ec0ff */
[----:B------:R-:W-:-:S04]  /*0420*/  LOP3.LUT R13, R0, R7, RZ, 0xc0, !PT ;  /* 0x00000007000d7212 */ /* 0x000fc800078ec0ff */
[----:B------:R-:W1:Y:S08]  /*0430*/  I2F.U64 R10, R12 ;  /* 0x0000000c000a7312 */ /* 0x000e700000301000 */
[----:B0-----:R-:W0:Y:S08]  /*0440*/  MUFU.RCP64H R5, R27 ;  /* 0x0000001b00057308 */ /* 0x001e300000001800 */
[----:B-1----:R-:W1:Y:S01]  /*0450*/  F2F.F64.F32 R16, R10 ;  /* 0x0000000a00107310 */ /* 0x002e620000201800 */
[----:B0-----:R-:W-:-:S02]  /*0460*/  DFMA R6, -R26, R4, 1 ;  /* 0x3ff000001a06742b */ /* 0x001fc40000000104 */
[----:B-1----:R-:W-:-:S06]  /*0470*/  DMUL R16, R16, -UR6 ;  /* 0x8000000610107c28 */ /* 0x002fcc0008000000 */
        /* <DEDUP_REMOVED lines=8> */
[--C-:B------:R-:W-:Y:S02]  /*0500*/  SHF.R.U64 R5, R3, UR4, R0.reuse ;  /* 0x0000000403057c19 */ /* 0x100fe40008001200 */
[----:B------:R-:W-:-:S04]  /*0510*/  SHF.R.U32.HI R0, RZ, UR4, R0 ;  /* 0x00000004ff007c19 */ /* 0x000fc80008011600 */
[----:B------:R-:W-:-:S03]  /*0520*/  SHF.L.U64.HI R3, R5, UR5, R0 ;  /* 0x0000000505037c19 */ /* 0x000fc60008010200 */
[----:B------:R-:W-:-:S05]  /*0530*/  FFMA R4, RZ, R27, R7 ;  /* 0x0000001bff047223 */ /* 0x000fca0000000007 */
[----:B------:R-:W-:Y:S02]  /*0540*/  FSETP.GT.AND P0, PT, |R4|, 1.469367938527859385e-39, PT ;  /* 0x001000000400780b */ /* 0x000fe40003f04200 */
[----:B------:R-:W-:-:S11]  /*0550*/  SHF.L.U32 R4, R5, UR5, RZ ;  /* 0x0000000505047c19 */ /* 0x000fd600080006ff */
[----:B------:R-:W-:Y:S05]  /*0560*/  @P0 BRA P1, `(.L_x_23) ;  /* 0x0000000000100947 */ /* 0x000fea0000800000 */
[----:B------:R-:W-:-:S07]  /*0570*/  MOV R0, 0x590 ;  /* 0x0000059000007802 */ /* 0x000fce0000000f00 */
[----:B------:R-:W-:Y:S05]  /*0580*/  CALL.REL.NOINC `($__internal_4_$__cuda_sm20_div_rn_f64_full) ;  /* 0x0000000400d07944 */ /* 0x000fea0003c00000 */
[----:B------:R-:W-:Y:S02]  /*0590*/  IMAD.MOV.U32 R6, RZ, RZ, R18 ;  /* 0x000000ffff067224 */ /* 0x000fe400078e0012 */
[----:B------:R-:W-:-:S07]  /*05a0*/  IMAD.MOV.U32 R7, RZ, RZ, R19 ;  /* 0x000000ffff077224 */ /* 0x000fce00078e0013 */
.L_x_23:
[----:B------:R-:W-:Y:S05]  /*05b0*/  BSYNC.RECONVERGENT B0 ;  /* 0x0000000000007941 */ /* 0x000fea0003800200 */
.L_x_22:
        /* <DEDUP_REMOVED lines=16> */
[----:B------:R-:W-:Y:S01]  /*06c0*/  MOV R0, R1 ;  /* 0x0000000100007202 */ /* 0x000fe20000000f00 */
[----:B------:R-:W-:Y:S01]  /*06d0*/  IMAD.MOV.U32 R8, RZ, RZ, RZ ;  /* 0x000000ffff087224 */ /* 0x000fe200078e00ff */
[----:B------:R-:W0:Y:S02]  /*06e0*/  LDCU.64 UR8, c[0x4][URZ] ;  /* 0x01000000ff0877ac */ /* 0x000e240008000a00 */
[----:B------:R-:W-:Y:S01]  /*06f0*/  LOP3.LUT R17, R5, 0x80000000, RZ, 0xfc, !PT ;  /* 0x8000000005117812 */ /* 0x000fe200078efcff */
[----:B------:R-:W-:Y:S01]  /*0700*/  UMOV UR5, URZ ;  /* 0x000000ff00057c82 */ /* 0x000fe20008000000 */
[----:B------:R-:W-:-:S05]  /*0710*/  UMOV UR4, URZ ;  /* 0x000000ff00047c82 */ /* 0x000fca0008000000 */
.L_x_26:
        /* <DEDUP_REMOVED lines=11> */
[----:B0-----:R-:W-:Y:S01]  /*07d0*/  VIADD R0, R0, 0x4 ;  /* 0x0000000400007836 */ /* 0x001fe20000000000 */
        /* <DEDUP_REMOVED lines=32> */
.L_x_25:
[----:B------:R-:W-:Y:S05]  /*09e0*/  BSYNC.RECONVERGENT B0 ;  /* 0x0000000000007941 */ /* 0x000fea0003800200 */
.L_x_24:
[----:B------:R-:W0:Y:S01]  /*09f0*/  LDCU.64 UR8, c[0x0][0x390] ;  /* 0x00007200ff0877ac */ /* 0x000e220008000a00 */
[----:B------:R-:W-:Y:S01]  /*0a00*/  MOV R6, R12 ;  /* 0x0000000c00067202 */ /* 0x000fe20000000f00 */
[----:B------:R-:W-:Y:S01]  /*0a10*/  IMAD.MOV.U32 R7, RZ, RZ, R13 ;  /* 0x000000ffff077224 */ /* 0x000fe200078e000d */
[----:B------:R-:W1:Y:S03]  /*0a20*/  LDCU.64 UR4, c[0x0][0x380] ;  /* 0x00007000ff0477ac */ /* 0x000e660008000a00 */
[----:B0-----:R-:W-:-:S04]  /*0a30*/  IMAD.WIDE.U32 R6, R14, UR8, R6 ;  /* 0x000000080e067c25 */ /* 0x001fc8000f8e0006 */
[----:B------:R-:W-:Y:S01]  /*0a40*/  IMAD R9, R15, UR8, RZ ;  /* 0x000000080f097c24 */ /* 0x000fe2000f8e02ff */
[----:B------:R-:W-:-:S03]  /*0a50*/  IADD3 R4, P0, PT, R4, R6, RZ ;  /* 0x0000000604047210 */ /* 0x000fc60007f1e0ff */
[----:B------:R-:W-:-:S05]  /*0a60*/  IMAD R9, R14, UR9, R9 ;  /* 0x000000090e097c24 */ /* 0x000fca000f8e0209 */
[----:B------:R-:W-:Y:S02]  /*0a70*/  IADD3.X R3, PT, PT, R3, R7, R9, P0, !PT ;  /* 0x0000000703037210 */ /* 0x000fe400007fe409 */
[----:B-1----:R-:W-:-:S04]  /*0a80*/  LEA R6, P0, R4, UR4, 0x3 ;  /* 0x0000000404067c11 */ /* 0x002fc8000f8018ff */
[----:B------:R-:W-:Y:S02]  /*0a90*/  LEA.HI.X R7, R4, UR5, R3, 0x3, P0 ;  /* 0x0000000504077c11 */ /* 0x000fe400080f1c03 */
[----:B------:R-:W-:-:S04]  /*0aa0*/  LEA R8, P0, R2, R6, 0x3 ;  /* 0x0000000602087211 */ /* 0x000fc800078018ff */
[----:B------:R-:W-:Y:S02]  /*0ab0*/  LEA.HI.X R9, R2, R7, RZ, 0x3, P0 ;  /* 0x0000000702097211 */ /* 0x000fe400000f1cff */
[----:B------:R-:W2:Y:S04]  /*0ac0*/  LDG.E.64 R2, desc[UR6][R6.64] ;  /* 0x0000000606027981 */ /* 0x000ea8000c1e1b00 */
        /* <DEDUP_REMOVED lines=8> */
[----:B------:R-:W-:Y:S01]  /*0b50*/  FFMA R12, R13, R12, -0.16666662693023681641 ;  /* 0xbe2aaaa80d0c7423 */ /* 0x000fe2000000000c */
[----:B------:R-:W-:Y:S01]  /*0b60*/  LOP3.LUT R14, R5, 0x1, RZ, 0xc0, !PT ;  /* 0x00000001050e7812 */ /* 0x000fe200078ec0ff */
        /* <DEDUP_REMOVED lines=11> */
[C---:B---3--:R-:W-:Y:S01]  /*0c20*/  FMUL R5, R0.reuse, R11 ;  /* 0x0000000b00057220 */ /* 0x048fe20000400000 */
[----:B------:R-:W-:-:S03]  /*0c30*/  FMUL R0, R0, R10 ;  /* 0x0000000a00007220 */ /* 0x000fc60000400000 */
[C---:B------:R-:W-:Y:S01]  /*0c40*/  FFMA R5, R4.reuse, R10, -R5 ;  /* 0x0000000a04057223 */ /* 0x040fe20000000805 */
[----:B------:R-:W-:-:S03]  /*0c50*/  FFMA R0, R4, R11, R0 ;  /* 0x0000000b04007223 */ /* 0x000fc60000000000 */
[C-C-:B--2---:R-:W-:Y:S01]  /*0c60*/  FADD R4, R2.reuse, R5.reuse ;  /* 0x0000000502047221 */ /* 0x144fe20000000000 */
[----:B------:R-:W-:Y:S01]  /*0c70*/  FADD R2, R2, -R5 ;  /* 0x8000000502027221 */ /* 0x000fe20000000000 */
[C-C-:B------:R-:W-:Y:S01]  /*0c80*/  FADD R5, R3.reuse, R0.reuse ;  /* 0x0000000003057221 */ /* 0x140fe20000000000 */
[----:B------:R-:W-:-:S04]  /*0c90*/  FADD R3, R3, -R0 ;  /* 0x8000000003037221 */ /* 0x000fc80000000000 */
[----:B------:R-:W-:Y:S04]  /*0ca0*/  STG.E.64 desc[UR6][R6.64], R4 ;  /* 0x0000000406007986 */ /* 0x000fe8000c101b06 */
[----:B------:R-:W-:Y:S01]  /*0cb0*/  STG.E.64 desc[UR6][R8.64], R2 ;  /* 0x0000000208007986 */ /* 0x000fe2000c101b06 */
[----:B------:R-:W-:Y:S05]  /*0cc0*/  EXIT ;  /* 0x000000000000794d */ /* 0x000fea0003800000 */
        .weak           $__internal_4_$__cuda_sm20_div_rn_f64_full
        .type           $__internal_4_$__cuda_sm20_div_rn_f64_full,@function
        .size           $__internal_4_$__cuda_sm20_div_rn_f64_full,($__internal_5_$__cuda_sm20_div_u64 - $__internal_4_$__cuda_sm20_div_rn_f64_full)
$__internal_4_$__cuda_sm20_div_rn_f64_full:
[C---:B------:R-:W-:Y:S01]  /*0cd0*/  FSETP.GEU.AND P0, PT, |R27|.reuse, 1.469367938527859385e-39, PT ;  /* 0x001000001b00780b */ /* 0x040fe20003f0e200 */
[--C-:B------:R-:W-:Y:S01]  /*0ce0*/  IMAD.MOV.U32 R8, RZ, RZ, R26.reuse ;  /* 0x000000ffff087224 */ /* 0x100fe200078e001a */
[C---:B------:R-:W-:Y:S01]  /*0cf0*/  LOP3.LUT R10, R27.reuse, 0x800fffff, RZ, 0xc0, !PT ;  /* 0x800fffff1b0a7812 */ /* 0x040fe200078ec0ff */
[----:B------:R-:W-:Y:S01]  /*0d00*/  IMAD.MOV.U32 R9, RZ, RZ, R27 ;  /* 0x000000ffff097224 */ /* 0x000fe200078e001b */
[----:B------:R-:W-:Y:S01]  /*0d10*/  MOV R6, R16 ;  /* 0x0000001000067202 */ /* 0x000fe20000000f00 */
[----:B------:R-:W-:Y:S01]  /*0d20*/  IMAD.MOV.U32 R7, RZ, RZ, R17 ;  /* 0x000000ffff077224 */ /* 0x000fe200078e0011 */
[----:B------:R-:W-:Y:S01]  /*0d30*/  LOP3.LUT R11, R10, 0x3ff00000, RZ, 0xfc, !PT ;  /* 0x3ff000000a0b7812 */ /* 0x000fe200078efcff */
[----:B------:R-:W-:Y:S01]  /*0d40*/  IMAD.MOV.U32 R10, RZ, RZ, R26 ;  /* 0x000000ffff0a7224 */ /* 0x000fe200078e001a */
[----:B------:R-:W-:Y:S01]  /*0d50*/  LOP3.LUT R26, R27, 0x7ff00000, RZ, 0xc0, !PT ;  /* 0x7ff000001b1a7812 */ /* 0x000fe200078ec0ff */
[----:B------:R-:W-:Y:S01]  /*0d60*/  IMAD.MOV.U32 R18, RZ, RZ, 0x1 ;  /* 0x00000001ff127424 */ /* 0x000fe200078e00ff */
[C---:B------:R-:W-:Y:S01]  /*0d70*/  FSETP.GEU.AND P2, PT, |R7|.reuse, 1.469367938527859385e-39, PT ;  /* 0x001000000700780b */ /* 0x040fe20003f4e200 */
[----:B------:R-:W-:Y:S01]  /*0d80*/  IMAD.MOV.U32 R24, RZ, RZ, 0x1ca00000 ;  /* 0x1ca00000ff187424 */ /* 0x000fe200078e00ff */
[----:B------:R-:W-:Y:S01]  /*0d90*/  LOP3.LUT R5, R7, 0x7ff00000, RZ, 0xc0, !PT ;  /* 0x7ff0000007057812 */ /* 0x000fe200078ec0ff */
[----:B------:R-:W-:Y:S01]  /*0da0*/  @!P0 DMUL R10, R8, 8.98846567431157953865e+307 ;  /* 0x7fe00000080a8828 */ /* 0x000fe20000000000 */
[----:B------:R-:W-:Y:S02]  /*0db0*/  BSSY.RECONVERGENT B1, `(.L_x_27) ;  /* 0x000004d000017945 */ /* 0x000fe40003800200 */
[----:B------:R-:W-:Y:S01]  /*0dc0*/  ISETP.GE.U32.AND P1, PT, R5, R26, PT ;  /* 0x0000001a0500720c */ /* 0x000fe20003f26070 */
[----:B------:R-:W-:-:S02]  /*0dd0*/  IMAD.MOV.U32 R25, RZ, RZ, R5 ;  /* 0x000000ffff197224 */ /* 0x000fc400078e0005 */
[----:B------:R-:W0:Y:S04]  /*0de0*/  MUFU.RCP64H R19, R11 ;  /* 0x0000000b00137308 */ /* 0x000e280000001800 */
[----:B------:R-:W-:Y:S01]  /*0df0*/  @!P2 LOP3.LUT R20, R9, 0x7ff00000, RZ, 0xc0, !PT ;  /* 0x7ff000000914a812 */ /* 0x000fe200078ec0ff */
[----:B------:R-:W-:Y:S01]  /*0e00*/  @!P2 IMAD.MOV.U32 R22, RZ, RZ, RZ ;  /* 0x000000ffff16a224 */ /* 0x000fe200078e00ff */
[----:B------:R-:W-:Y:S02]  /*0e10*/  @!P0 LOP3.LUT R26, R11, 0x7ff00000, RZ, 0xc0, !PT ;  /* 0x7ff000000b1a8812 */ /* 0x000fe400078ec0ff */
[----:B------:R-:W-:Y:S02]  /*0e20*/  @!P2 ISETP.GE.U32.AND P3, PT, R5, R20, PT ;  /* 0x000000140500a20c */ /* 0x000fe40003f66070 */
[----:B------:R-:W-:-:S02]  /*0e30*/  IADD3 R27, PT, PT, R26, -0x1, RZ ;  /* 0xffffffff1a1b7810 */ /* 0x000fc40007ffe0ff */
[----:B------:R-:W-:-:S04]  /*0e40*/  @!P2 SEL R21, R24, 0x63400000, !P3 ;  /* 0x634000001815a807 */ /* 0x000fc80005800000 */
[----:B------:R-:W-:Y:S01]  /*0e50*/  @!P2 LOP3.LUT R21, R21, 0x80000000, R7, 0xf8, !PT ;  /* 0x800000001515a812 */ /* 0x000fe200078ef807 */
[----:B0-----:R-:W-:-:S03]  /*0e60*/  DFMA R16, R18, -R10, 1 ;  /* 0x3ff000001210742b */ /* 0x001fc6000000080a */
[----:B------:R-:W-:-:S05]  /*0e70*/  @!P2 LOP3.LUT R23, R21, 0x100000, RZ, 0xfc, !PT ;  /* 0x001000001517a812 */ /* 0x000fca00078efcff */
[----:B------:R-:W-:-:S08]  /*0e80*/  DFMA R16, R16, R16, R16 ;  /* 0x000000101010722b */ /* 0x000fd00000000010 */
[----:B------:R-:W-:Y:S01]  /*0e90*/  DFMA R18, R18, R16, R18 ;  /* 0x000000101212722b */ /* 0x000fe20000000012 */
[----:B------:R-:W-:Y:S01]  /*0ea0*/  SEL R17, R24, 0x63400000, !P1 ;  /* 0x6340000018117807 */ /* 0x000fe20004800000 */
[----:B------:R-:W-:-:S03]  /*0eb0*/  IMAD.MOV.U32 R16, RZ, RZ, R6 ;  /* 0x000000ffff107224 */ /* 0x000fc600078e0006 */
        /* <DEDUP_REMOVED lines=8> */
[----:B------:R-:W-:-:S03]  /*0f40*/  DFMA R22, R20, -R10, R16 ;  /* 0x8000000a1416722b */ /* 0x000fc60000000010 */
[----:B------:R-:W-:-:S05]  /*0f50*/  ISETP.GT.U32.OR P0, PT, R27, 0x7feffffe, P0 ;  /* 0x7feffffe1b00780c */ /* 0x000fca0000704470 */
[----:B------:R-:W-:-:S08]  /*0f60*/  DFMA R22, R18, R22, R20 ;  /* 0x000000161216722b */ /* 0x000fd00000000014 */
[----:B------:R-:W-:Y:S05]  /*0f70*/  @P0 BRA `(.L_x_28) ;  /* 0x00000000006c0947 */ /* 0x000fea0003800000 */
[----:B------:R-:W-:-:S04]  /*0f80*/  LOP3.LUT R18, R9, 0x7ff00000, RZ, 0xc0, !PT ;  /* 0x7ff0000009127812 */ /* 0x000fc800078ec0ff */
[CC--:B------:R-:W-:Y:S02]  /*0f90*/  VIADDMNMX R6, R5.reuse, -R18.reuse, 0xb9600000, !PT ;  /* 0xb960000005067446 */ /* 0x0c0fe40007800912 */
[----:B------:R-:W-:Y:S02]  /*0fa0*/  ISETP.GE.U32.AND P0, PT, R5, R18, PT ;  /* 0x000000120500720c */ /* 0x000fe40003f06070 */
[----:B------:R-:W-:Y:S01]  /*0fb0*/  VIMNMX R5, PT, PT, R6, 0x46a00000, PT ;  /* 0x46a0000006057848 */ /* 0x000fe20003fe0100 */
[----:B------:R-:W-:Y:S01]  /*0fc0*/  IMAD.MOV.U32 R6, RZ, RZ, RZ ;  /* 0x000000ffff067224 */ /* 0x000fe200078e00ff */
[----:B------:R-:W-:-:S05]  /*0fd0*/  SEL R24, R24, 0x63400000, !P0 ;  /* 0x6340000018187807 */ /* 0x000fca0004000000 */
        /* <DEDUP_REMOVED lines=13> */
[----:B------:R-:W-:Y:S01]  /*10b0*/  IMAD.MOV.U32 R8, RZ, RZ, RZ ;  /* 0x000000ffff087224 */ /* 0x000fe200078e00ff */
[----:B------:R-:W-:-:S05]  /*10c0*/  IADD3 R5, PT, PT, -R5, -0x43300000, RZ ;  /* 0xbcd0000005057810 */ /* 0x000fca0007ffe1ff */
[----:B------:R-:W-:-:S03]  /*10d0*/  DFMA R8, R18, -R8, R22 ;  /* 0x800000081208722b */ /* 0x000fc60000000016 */
[----:B------:R-:W-:-:S07]  /*10e0*/  LOP3.LUT R17, R7, R17, RZ, 0x3c, !PT ;  /* 0x0000001107117212 */ /* 0x000fce00078e3cff */
[----:B------:R-:W-:-:S04]  /*10f0*/  FSETP.NEU.AND P0, PT, |R9|, R5, PT ;  /* 0x000000050900720b */ /* 0x000fc80003f0d200 */
[----:B------:R-:W-:Y:S02]  /*1100*/  FSEL R18, R6, R18, !P0 ;  /* 0x0000001206127208 */ /* 0x000fe40004000000 */
[----:B------:R-:W-:Y:S01]  /*1110*/  FSEL R19, R17, R19, !P0 ;  /* 0x0000001311137208 */ /* 0x000fe20004000000 */
[----:B------:R-:W-:Y:S06]  /*1120*/  BRA `(.L_x_29) ;  /* 0x0000000000547947 */ /* 0x000fec0003800000 */
.L_x_28:
[----:B------:R-:W-:-:S14]  /*1130*/  DSETP.NAN.AND P0, PT, R6, R6, PT ;  /* 0x000000060600722a */ /* 0x000fdc0003f08000 */
[----:B------:R-:W-:Y:S05]  /*1140*/  @P0 BRA `(.L_x_30) ;  /* 0x0000000000440947 */ /* 0x000fea0003800000 */
[----:B------:R-:W-:-:S14]  /*1150*/  DSETP.NAN.AND P0, PT, R8, R8, PT ;  /* 0x000000080800722a */ /* 0x000fdc0003f08000 */
[----:B------:R-:W-:Y:S05]  /*1160*/  @P0 BRA `(.L_x_31) ;  /* 0x0000000000300947 */ /* 0x000fea0003800000 */
[----:B------:R-:W-:Y:S01]  /*1170*/  ISETP.NE.AND P0, PT, R25, R26, PT ;  /* 0x0000001a1900720c */ /* 0x000fe20003f05270 */
[----:B------:R-:W-:Y:S01]  /*1180*/  IMAD.MOV.U32 R18, RZ, RZ, 0x0 ;  /* 0x00000000ff127424 */ /* 0x000fe200078e00ff */
[----:B------:R-:W-:-:S11]  /*1190*/  MOV R19, 0xfff80000 ;  /* 0xfff8000000137802 */ /* 0x000fd60000000f00 */
[----:B------:R-:W-:Y:S05]  /*11a0*/  @!P0 BRA `(.L_x_29) ;  /* 0x0000000000348947 */ /* 0x000fea0003800000 */
[----:B------:R-:W-:Y:S02]  /*11b0*/  ISETP.NE.AND P0, PT, R25, 0x7ff00000, PT ;  /* 0x7ff000001900780c */ /* 0x000fe40003f05270 */
[----:B------:R-:W-:Y:S02]  /*11c0*/  LOP3.LUT R19, R7, 0x80000000, R9, 0x48, !PT ;  /* 0x8000000007137812 */ /* 0x000fe400078e4809 */
[----:B------:R-:W-:-:S13]  /*11d0*/  ISETP.EQ.OR P0, PT, R26, RZ, !P0 ;  /* 0x000000ff1a00720c */ /* 0x000fda0004702670 */
[----:B------:R-:W-:Y:S01]  /*11e0*/  @P0 LOP3.LUT R5, R19, 0x7ff00000, RZ, 0xfc, !PT ;  /* 0x7ff0000013050812 */ /* 0x000fe200078efcff */
[----:B------:R-:W-:Y:S02]  /*11f0*/  @!P0 IMAD.MOV.U32 R18, RZ, RZ, RZ ;  /* 0x000000ffff128224 */ /* 0x000fe400078e00ff */
[----:B------:R-:W-:Y:S02]  /*1200*/  @P0 IMAD.MOV.U32 R18, RZ, RZ, RZ ;  /* 0x000000ffff120224 */ /* 0x000fe400078e00ff */
[----:B------:R-:W-:Y:S01]  /*1210*/  @P0 IMAD.MOV.U32 R19, RZ, RZ, R5 ;  /* 0x000000ffff130224 */ /* 0x000fe200078e0005 */
[----:B------:R-:W-:Y:S06]  /*1220*/  BRA `(.L_x_29) ;  /* 0x0000000000147947 */ /* 0x000fec0003800000 */
.L_x_31:
[----:B------:R-:W-:Y:S01]  /*1230*/  LOP3.LUT R19, R9, 0x80000, RZ, 0xfc, !PT ;  /* 0x0008000009137812 */ /* 0x000fe200078efcff */
[----:B------:R-:W-:Y:S01]  /*1240*/  IMAD.MOV.U32 R18, RZ, RZ, R8 ;  /* 0x000000ffff127224 */ /* 0x000fe200078e0008 */
[----:B------:R-:W-:Y:S06]  /*1250*/  BRA `(.L_x_29) ;  /* 0x0000000000087947 */ /* 0x000fec0003800000 */
.L_x_30:
[----:B------:R-:W-:Y:S01]  /*1260*/  LOP3.LUT R19, R7, 0x80000, RZ, 0xfc, !PT ;  /* 0x0008000007137812 */ /* 0x000fe200078efcff */
[----:B------:R-:W-:-:S07]  /*1270*/  IMAD.MOV.U32 R18, RZ, RZ, R6 ;  /* 0x000000ffff127224 */ /* 0x000fce00078e0006 */
.L_x_29:
[----:B------:R-:W-:Y:S05]  /*1280*/  BSYNC.RECONVERGENT B1 ;  /* 0x0000000000017941 */ /* 0x000fea0003800200 */
.L_x_27:
[----:B------:R-:W-:Y:S02]  /*1290*/  IMAD.MOV.U32 R6, RZ, RZ, R0 ;  /* 0x000000ffff067224 */ /* 0x000fe400078e0000 */
[----:B------:R-:W-:-:S04]  /*12a0*/  IMAD.MOV.U32 R7, RZ, RZ, 0x0 ;  /* 0x00000000ff077424 */ /* 0x000fc800078e00ff */
[----:B------:R-:W-:Y:S05]  /*12b0*/  RET.REL.NODEC R6 `(_Z20row_fft_stage_kernelP6float2mmi) ;  /* 0xffffffec06507950 */ /* 0x000fea0003c3ffff */
        .weak           $__internal_5_$__cuda_sm20_div_u64
        .type           $__internal_5_$__cuda_sm20_div_u64,@function
        .size           $__internal_5_$__cuda_sm20_div_u64,(.L_x_49 - $__internal_5_$__cuda_sm20_div_u64)
$__internal_5_$__cuda_sm20_div_u64:
[----:B------:R-:W-:Y:S01]  /*12c0*/  UMOV UR4, UR6 ;  /* 0x0000000600047c82 */ /* 0x000fe20008000000 */
[----:B------:R-:W-:Y:S02]  /*12d0*/  UMOV UR5, UR7 ;  /* 0x0000000700057c82 */ /* 0x000fe40008000000 */
[----:B------:R-:W0:Y:S08]  /*12e0*/  I2F.U64.RP R8, UR4 ;  /* 0x0000000400087d12 */ /* 0x000e300008309000 */
[----:B0-----:R-:W0:Y:S02]  /*12f0*/  MUFU.RCP R8, R8 ;  /* 0x0000000800087308 */ /* 0x001e240000001000 */
[----:B0-----:R-:W-:-:S06]  /*1300*/  IADD3 R4, PT, PT, R8, 0x1ffffffe, RZ ;  /* 0x1ffffffe08047810 */ /* 0x001fcc0007ffe0ff */
[----:B------:R-:W0:Y:S02]  /*1310*/  F2I.U64.TRUNC R4, R4 ;  /* 0x0000000400047311 */ /* 0x000e24000020d800 */
[----:B0-----:R-:W-:-:S04]  /*1320*/  IMAD.WIDE.U32 R6, R4, UR6, RZ ;  /* 0x0000000604067c25 */ /* 0x001fc8000f8e00ff */
[----:B------:R-:W-:Y:S01]  /*1330*/  IMAD R7, R4, UR7, R7 ;  /* 0x0000000704077c24 */ /* 0x000fe2000f8e0207 */
[----:B------:R-:W-:-:S03]  /*1340*/  IADD3 R9, P0, PT, RZ, -R6, RZ ;  /* 0x80000006ff097210 */ /* 0x000fc60007f1e0ff */
[----:B------:R-:W-:Y:S02]  /*1350*/  IMAD R7, R5, UR6, R7 ;  /* 0x0000000605077c24 */ /* 0x000fe4000f8e0207 */
[----:B------:R-:W-:-:S04]  /*1360*/  IMAD.HI.U32 R6, R4, R9, RZ ;  /* 0x0000000904067227 */ /* 0x000fc800078e00ff */
[----:B------:R-:W-:Y:S02]  /*1370*/  IMAD.X R11, RZ, RZ, ~R7, P0 ;  /* 0x000000ffff0b7224 */ /* 0x000fe400000e0e07 */
[----:B------:R-:W-:Y:S02]  /*1380*/  IMAD.MOV.U32 R7, RZ, RZ, R4 ;  /* 0x000000ffff077224 */ /* 0x000fe400078e0004 */
[-C--:B------:R-:W-:Y:S02]  /*1390*/  IMAD R13, R5, R11.reuse, RZ ;  /* 0x0000000b050d7224 */ /* 0x080fe400078e02ff */
[----:B------:R-:W-:-:S04]  /*13a0*/  IMAD.WIDE.U32 R6, P0, R4, R11, R6 ;  /* 0x0000000b04067225 */ /* 0x000fc80007800006 */
[----:B------:R-:W-:-:S04]  /*13b0*/  IMAD.HI.U32 R11, R5, R11, RZ ;  /* 0x0000000b050b7227 */ /* 0x000fc800078e00ff */
[----:B------:R-:W-:-:S05]  /*13c0*/  IMAD.HI.U32 R6, P1, R5, R9, R6 ;  /* 0x0000000905067227 */ /* 0x000fca0007820006 */
[----:B------:R-:W-:Y:S01]  /*13d0*/  IADD3 R7, P2, PT, R13, R6, RZ ;  /* 0x000000060d077210 */ /* 0x000fe20007f5e0ff */
[----:B------:R-:W-:-:S04]  /*13e0*/  IMAD.X R6, R11, 0x1, R5, P0 ;  /* 0x000000010b067824 */ /* 0x000fc800000e0605 */
[----:B------:R-:W-:Y:S01]  /*13f0*/  IMAD.WIDE.U32 R4, R7, UR6, RZ ;  /* 0x0000000607047c25 */ /* 0x000fe2000f8e00ff */
[----:B------:R-:W-:-:S03]  /*1400*/  IADD3.X R9, PT, PT, RZ, RZ, R6, P2, P1 ;  /* 0x000000ffff097210 */ /* 0x000fc600017e2406 */
        /* <DEDUP_REMOVED lines=32> */
[----:B------:R-:W-:Y:S01]  /*1610*/  SEL R6, R5, R6, P0 ;  /* 0x0000000605067207 */ /* 0x000fe20000000000 */
[----:B------:R-:W-:Y:S01]  /*1620*/  IMAD.MOV.U32 R5, RZ, RZ, 0x0 ;  /* 0x00000000ff057424 */ /* 0x000fe200078e00ff */
[----:B------:R-:W-:-:S02]  /*1630*/  IADD3 R14, P2, PT, R7, 0x1, RZ ;  /* 0x00000001070e7810 */ /* 0x000fc40007f5e0ff */
[----:B------:R-:W-:Y:S02]  /*1640*/  SEL R4, R9, R10, P0 ;  /* 0x0000000a09047207 */ /* 0x000fe40000000000 */
[----:B------:R-:W-:Y:S01]  /*1650*/  ISETP.GE.U32.AND P0, PT, R8, UR6, PT ;  /* 0x0000000608007c0c */ /* 0x000fe2000bf06070 */
[----:B------:R-:W-:Y:S01]  /*1660*/  IMAD.X R15, RZ, RZ, R6, P2 ;  /* 0x000000ffff0f7224 */ /* 0x000fe200010e0606 */
[----:B------:R-:W-:Y:S02]  /*1670*/  ISETP.NE.U32.AND P1, PT, RZ, UR6, PT ;  /* 0x00000006ff007c0c */ /* 0x000fe4000bf25070 */
[----:B------:R-:W-:Y:S01]  /*1680*/  ISETP.GE.U32.AND.EX P0, PT, R4, UR7, PT, P0 ;  /* 0x0000000704007c0c */ /* 0x000fe2000bf06100 */
[----:B------:R-:W-:Y:S01]  /*1690*/  IMAD.MOV.U32 R4, RZ, RZ, R0 ;  /* 0x000000ffff047224 */ /* 0x000fe200078e0000 */
[----:B------:R-:W-:Y:S02]  /*16a0*/  ISETP.NE.AND.EX P1, PT, RZ, UR7, PT, P1 ;  /* 0x00000007ff007c0c */ /* 0x000fe4000bf25310 */
[----:B------:R-:W-:-:S02]  /*16b0*/  SEL R14, R14, R7, P0 ;  /* 0x000000070e0e7207 */ /* 0x000fc40000000000 */
[----:B------:R-:W-:Y:S02]  /*16c0*/  SEL R15, R15, R6, P0 ;  /* 0x000000060f0f7207 */ /* 0x000fe40000000000 */
[----:B------:R-:W-:Y:S02]  /*16d0*/  SEL R14, R14, 0xffffffff, P1 ;  /* 0xffffffff0e0e7807 */ /* 0x000fe40000800000 */
[----:B------:R-:W-:Y:S01]  /*16e0*/  SEL R15, R15, 0xffffffff, P1 ;  /* 0xffffffff0f0f7807 */ /* 0x000fe20000800000 */
[----:B------:R-:W-:Y:S06]  /*16f0*/  RET.REL.NODEC R4 `(_Z20row_fft_stage_kernelP6float2mmi) ;  /* 0xffffffe804407950 */ /* 0x000fec0003c3ffff */
.L_x_32:
        /* <DEDUP_REMOVED lines=16> */
.L_x_49:


//--------------------- .text._Z16fft_stage_kernelP6float2mi --------------------------
	.section	.text._Z16fft_stage_kernelP6float2mi,"ax",@progbits
	.align	128
        .global         _Z16fft_stage_kernelP6float2mi
        .type           _Z16fft_stage_kernelP6float2mi,@function
        .size           _Z16fft_stage_kernelP6float2mi,(.L_x_50 - _Z16fft_stage_kernelP6float2mi)
        .other          _Z16fft_stage_kernelP6float2mi,@"STO_CUDA_ENTRY STV_DEFAULT"
_Z16fft_stage_kernelP6float2mi:
.text._Z16fft_stage_kernelP6float2mi:
[----:B------:R-:W0:Y:S01]  /*0000*/  LDC R1, c[0x0][0x37c] ;  /* 0x0000df00ff017b82 */ /* 0x000e220000000800 */
[----:B------:R-:W1:Y:S01]  /*0010*/  LDCU UR4, c[0x0][0x390] ;  /* 0x00007200ff0477ac */ /* 0x000e620008000800 */
[----:B------:R-:W-:Y:S01]  /*0020*/  IMAD.MOV.U32 R5, RZ, RZ, 0x1 ;  /* 0x00000001ff057424 */ /* 0x000fe200078e00ff */
[----:B------:R-:W2:Y:S05]  /*0030*/  S2R R7, SR_TID.X ;  /* 0x0000000000077919 */ /* 0x000eaa0000002100 */
[----:B------:R-:W2:Y:S01]  /*0040*/  S2UR UR5, SR_CTAID.X ;  /* 0x00000000000579c3 */ /* 0x000ea20000002500 */
[----:B------:R-:W-:Y:S01]  /*0050*/  IMAD.MOV.U32 R2, RZ, RZ, 0x1 ;  /* 0x00000001ff027424 */ /* 0x000fe200078e00ff */
[----:B------:R-:W-:Y:S01]  /*0060*/  UMOV UR6, 0x54442d18 ;  /* 0x54442d1800067882 */ /* 0x000fe20000000000 */
[----:B------:R-:W-:Y:S01]  /*0070*/  UMOV UR7, 0x400921fb ;  /* 0x400921fb00077882 */ /* 0x000fe20000000000 */
[----:B------:R-:W-:Y:S01]  /*0080*/  BSSY.RECONVERGENT B0, `(.L_x_33) ;  /* 0x000001e000007945 */ /* 0x000fe20003800200 */
[----:B0-----:R-:W-:-:S03]  /*0090*/  VIADD R1, R1, 0xffffffe0 ;  /* 0xffffffe001017836 */ /* 0x001fc60000000000 */
[----:B------:R-:W2:Y:S01]  /*00a0*/  LDC R10, c[0x0][0x360] ;  /* 0x0000d800ff0a7b82 */ /* 0x000ea20000000800 */
[----:B-1----:R-:W-:-:S06]  /*00b0*/  UIADD3 UR4, UPT, UPT, UR4, -0x1, URZ ;  /* 0xffffffff04047890 */ /* 0x002fcc000fffe0ff */
[----:B------:R-:W-:-:S04]  /*00c0*/  SHF.L.U32 R5, R5, UR4, RZ ;  /* 0x0000000405057c19 */ /* 0x000fc800080006ff */
[----:B------:R-:W0:Y:S01]  /*00d0*/  I2F.F64.U32 R8, R5 ;  /* 0x0000000500087312 */ /* 0x000e220000201800 */
[----:B--2---:R-:W-:Y:S02]  /*00e0*/  IMAD R10, R10, UR5, R7 ;  /* 0x000000050a0a7c24 */ /* 0x004fe4000f8e0207 */
[----:B------:R-:W-:-:S05]  /*00f0*/  VIADD R7, R5, 0xffffffff ;  /* 0xffffffff05077836 */ /* 0x000fca0000000000 */
[----:B------:R-:W-:Y:S01]  /*0100*/  LOP3.LUT R7, R7, R10, RZ, 0xc0, !PT ;  /* 0x0000000a07077212 */ /* 0x000fe200078ec0ff */
[----:B0-----:R-:W0:Y:S01]  /*0110*/  MUFU.RCP64H R3, R9 ;  /* 0x0000000900037308 */ /* 0x001e220000001800 */
[----:B------:R-:W-:Y:S02]  /*0120*/  SHF.R.U32.HI R10, RZ, UR4, R10 ;  /* 0x00000004ff0a7c19 */ /* 0x000fe4000801160a */
[----:B------:R-:W-:Y:S01]  /*0130*/  I2FP.F32.U32 R0, R7 ;  /* 0x0000000700007245 */ /* 0x000fe20000201000 */
[----:B0-----:R-:W-:-:S08]  /*0140*/  DFMA R12, -R8, R2, 1 ;  /* 0x3ff00000080c742b */ /* 0x001fd00000000102 */
[----:B------:R-:W-:Y:S02]  /*0150*/  DFMA R14, R12, R12, R12 ;  /* 0x0000000c0c0e722b */ /* 0x000fe4000000000c */
[----:B------:R-:W0:Y:S06]  /*0160*/  F2F.F64.F32 R12, R0 ;  /* 0x00000000000c7310 */ /* 0x000e2c0000201800 */
[----:B------:R-:W-:-:S08]  /*0170*/  DFMA R14, R2, R14, R2 ;  /* 0x0000000e020e722b */ /* 0x000fd00000000002 */
[----:B------:R-:W-:Y:S02]  /*0180*/  DFMA R2, -R8, R14, 1 ;  /* 0x3ff000000802742b */ /* 0x000fe4000000010e */
[----:B0-----:R-:W-:-:S06]  /*0190*/  DMUL R12, R12, -UR6 ;  /* 0x800000060c0c7c28 */ /* 0x001fcc0008000000 */
[----:B------:R-:W-:-:S04]  /*01a0*/  DFMA R2, R14, R2, R14 ;  /* 0x000000020e02722b */ /* 0x000fc8000000000e */
[----:B------:R-:W-:-:S04]  /*01b0*/  FSETP.GEU.AND P1, PT, |R13|, 6.5827683646048100446e-37, PT ;  /* 0x036000000d00780b */ /* 0x000fc80003f2e200 */
[----:B------:R-:W-:-:S08]  /*01c0*/  DMUL R14, R12, R2 ;  /* 0x000000020c0e7228 */ /* 0x000fd00000000000 */
[----:B------:R-:W-:-:S08]  /*01d0*/  DFMA R16, -R8, R14, R12 ;  /* 0x0000000e0810722b */ /* 0x000fd0000000010c */
[----:B------:R-:W-:-:S10]  /*01e0*/  DFMA R2, R2, R16, R14 ;  /* 0x000000100202722b */ /* 0x000fd4000000000e */
[----:B------:R-:W-:-:S05]  /*01f0*/  FFMA R4, RZ, R9, R3 ;  /* 0x00000009ff047223 */ /* 0x000fca0000000003 */
[----:B------:R-:W-:-:S13]  /*0200*/  FSETP.GT.AND P0, PT, |R4|, 1.469367938527859385e-39, PT ;  /* 0x001000000400780b */ /* 0x000fda0003f04200 */
[----:B------:R-:W-:Y:S05]  /*0210*/  @P0 BRA P1, `(.L_x_34) ;  /* 0x0000000000100947 */ /* 0x000fea0000800000 */
[----:B------:R-:W-:-:S07]  /*0220*/  MOV R0, 0x240 ;  /* 0x0000024000007802 */ /* 0x000fce0000000f00 */
[----:B------:R-:W-:Y:S05]  /*0230*/  CALL.REL.NOINC `($__internal_6_$__cuda_sm20_div_rn_f64_full) ;  /* 0x0000000400c07944 */ /* 0x000fea0003c00000 */
[----:B------:R-:W-:Y:S02]  /*0240*/  IMAD.MOV.U32 R2, RZ, RZ, R18 ;  /* 0x000000ffff027224 */ /* 0x000fe400078e0012 */
[----:B------:R-:W-:-:S07]  /*0250*/  IMAD.MOV.U32 R3, RZ, RZ, R19 ;  /* 0x000000ffff037224 */ /* 0x000fce00078e0013 */
.L_x_34:
[----:B------:R-:W-:Y:S05]  /*0260*/  BSYNC.RECONVERGENT B0 ;  /* 0x0000000000007941 */ /* 0x000fea0003800200 */
.L_x_33:
        /* <DEDUP_REMOVED lines=22> */
.L_x_37:
        /* <DEDUP_REMOVED lines=44> */
.L_x_36:
[----:B------:R-:W-:Y:S05]  /*0690*/  BSYNC.RECONVERGENT B0 ;  /* 0x0000000000007941 */ /* 0x000fea0003800200 */
.L_x_35:
[----:B------:R-:W0:Y:S01]  /*06a0*/  LDCU UR8, c[0x0][0x390] ;  /* 0x00007200ff0877ac */ /* 0x000e220008000800 */
[----:B------:R-:W1:Y:S01]  /*06b0*/  LDCU.64 UR4, c[0x0][0x380] ;  /* 0x00007000ff0477ac */ /* 0x000e620008000a00 */
[C---:B0-----:R-:W-:Y:S02]  /*06c0*/  SHF.L.U32 R2, R10.reuse, UR8, RZ ;  /* 0x000000080a027c19 */ /* 0x041fe400080006ff */
[----:B------:R-:W-:Y:S02]  /*06d0*/  SHF.L.U64.HI R4, R10, UR8, RZ ;  /* 0x000000080a047c19 */ /* 0x000fe400080102ff */
[----:B------:R-:W-:-:S05]  /*06e0*/  IADD3 R7, P0, PT, R7, R2, RZ ;  /* 0x0000000207077210 */ /* 0x000fca0007f1e0ff */
[----:B------:R-:W-:Y:S01]  /*06f0*/  IMAD.X R4, RZ, RZ, R4, P0 ;  /* 0x000000ffff047224 */ /* 0x000fe200000e0604 */
[----:B-1----:R-:W-:-:S04]  /*0700*/  LEA R2, P0, R7, UR4, 0x3 ;  /* 0x0000000407027c11 */ /* 0x002fc8000f8018ff */
[----:B------:R-:W-:-:S03]  /*0710*/  LEA.HI.X R3, R7, UR5, R4, 0x3, P0 ;  /* 0x0000000507037c11 */ /* 0x000fc600080f1c04 */
[----:B------:R-:W-:Y:S02]  /*0720*/  IMAD.WIDE.U32 R4, R5, 0x8, R2 ;  /* 0x0000000805047825 */ /* 0x000fe400078e0002 */
        /* <DEDUP_REMOVED lines=24> */
[C---:B------:R-:W-:Y:S01]  /*08b0*/  FFMA R0, R10.reuse, R9, R13 ;  /* 0x000000090a007223 */ /* 0x040fe2000000000d */
[----:B------:R-:W-:-:S03]  /*08c0*/  FFMA R11, R10, R8, -R11 ;  /* 0x000000080a0b7223 */ /* 0x000fc6000000080b */
[C-C-:B--2---:R-:W-:Y:S01]  /*08d0*/  FADD R9, R7.reuse, R0.reuse ;  /* 0x0000000007097221 */ /* 0x144fe20000000000 */
[C-C-:B------:R-:W-:Y:S01]  /*08e0*/  FADD R8, R6.reuse, R11.reuse ;  /* 0x0000000b06087221 */ /* 0x140fe20000000000 */
[----:B------:R-:W-:Y:S01]  /*08f0*/  FADD R7, R7, -R0 ;  /* 0x8000000007077221 */ /* 0x000fe20000000000 */
[----:B------:R-:W-:-:S03]  /*0900*/  FADD R6, R6, -R11 ;  /* 0x8000000b06067221 */ /* 0x000fc60000000000 */
[----:B------:R-:W-:Y:S04]  /*0910*/  STG.E.64 desc[UR6][R2.64], R8 ;  /* 0x0000000802007986 */ /* 0x000fe8000c101b06 */
[----:B------:R-:W-:Y:S01]  /*0920*/  STG.E.64 desc[UR6][R4.64], R6 ;  /* 0x0000000604007986 */ /* 0x000fe2000c101b06 */
[----:B------:R-:W-:Y:S05]  /*0930*/  EXIT ;  /* 0x000000000000794d */ /* 0x000fea0003800000 */
        .weak           $__internal_6_$__cuda_sm20_div_rn_f64_full
        .type           $__internal_6_$__cuda_sm20_div_rn_f64_full,@function
        .size           $__internal_6_$__cuda_sm20_div_rn_f64_full,(.L_x_50 - $__internal_6_$__cuda_sm20_div_rn_f64_full)
$__internal_6_$__cuda_sm20_div_rn_f64_full:
        /* <DEDUP_REMOVED lines=17> */
[----:B------:R-:W-:-:S03]  /*0a50*/  @!P2 SEL R19, R6, 0x63400000, !P3 ;  /* 0x634000000613a807 */ /* 0x000fc60005800000 */
[----:B------:R-:W-:Y:S01]  /*0a60*/  VIADD R24, R11, 0xffffffff ;  /* 0xffffffff0b187836 */ /* 0x000fe20000000000 */
[----:B------:R-:W-:-:S04]  /*0a70*/  @!P2 LOP3.LUT R20, R19, 0x80000000, R13, 0xf8, !PT ;  /* 0x800000001314a812 */ /* 0x000fc800078ef80d */
[----:B------:R-:W-:Y:S01]  /*0a80*/  @!P2 LOP3.LUT R21, R20, 0x100000, RZ, 0xfc, !PT ;  /* 0x001000001415a812 */ /* 0x000fe200078efcff */
[----:B------:R-:W-:Y:S01]  /*0a90*/  @!P2 IMAD.MOV.U32 R20, RZ, RZ, RZ ;  /* 0x000000ffff14a224 */ /* 0x000fe200078e00ff */
[----:B0-----:R-:W-:-:S08]  /*0aa0*/  DFMA R16, R14, -R2, 1 ;  /* 0x3ff000000e10742b */ /* 0x001fd00000000802 */
        /* <DEDUP_REMOVED lines=16> */
[----:B------:R-:W-:Y:S01]  /*0bb0*/  LOP3.LUT R13, R9, 0x7ff00000, RZ, 0xc0, !PT ;  /* 0x7ff00000090d7812 */ /* 0x000fe200078ec0ff */
[----:B------:R-:W-:-:S03]  /*0bc0*/  IMAD.MOV.U32 R12, RZ, RZ, RZ ;  /* 0x000000ffff0c7224 */ /* 0x000fc600078e00ff */
[CC--:B------:R-:W-:Y:S02]  /*0bd0*/  VIADDMNMX R11, R4.reuse, -R13.reuse, 0xb9600000, !PT ;  /* 0xb9600000040b7446 */ /* 0x0c0fe4000780090d */
[----:B------:R-:W-:Y:S02]  /*0be0*/  ISETP.GE.U32.AND P0, PT, R4, R13, PT ;  /* 0x0000000d0400720c */ /* 0x000fe40003f06070 */
[----:B------:R-:W-:Y:S02]  /*0bf0*/  VIMNMX R11, PT, PT, R11, 0x46a00000, PT ;  /* 0x46a000000b0b7848 */ /* 0x000fe40003fe0100 */
        /* <DEDUP_REMOVED lines=22> */
.L_x_39:
        /* <DEDUP_REMOVED lines=16> */
.L_x_42:
[----:B------:R-:W-:Y:S01]  /*0e60*/  LOP3.LUT R19, R9, 0x80000, RZ, 0xfc, !PT ;  /* 0x0008000009137812 */ /* 0x000fe200078efcff */
[----:B------:R-:W-:Y:S01]  /*0e70*/  IMAD.MOV.U32 R18, RZ, RZ, R8 ;  /* 0x000000ffff127224 */ /* 0x000fe200078e0008 */
[----:B------:R-:W-:Y:S06]  /*0e80*/  BRA `(.L_x_40) ;  /* 0x0000000000087947 */ /* 0x000fec0003800000 */
.L_x_41:
[----:B------:R-:W-:Y:S01]  /*0e90*/  LOP3.LUT R19, R13, 0x80000, RZ, 0xfc, !PT ;  /* 0x000800000d137812 */ /* 0x000fe200078efcff */
[----:B------:R-:W-:-:S07]  /*0ea0*/  IMAD.MOV.U32 R18, RZ, RZ, R12 ;  /* 0x000000ffff127224 */ /* 0x000fce00078e000c */
.L_x_40:
[----:B------:R-:W-:Y:S05]  /*0eb0*/  BSYNC.RECONVERGENT B1 ;  /* 0x0000000000017941 */ /* 0x000fea0003800200 */
.L_x_38:
[----:B------:R-:W-:Y:S02]  /*0ec0*/  IMAD.MOV.U32 R2, RZ, RZ, R0 ;  /* 0x000000ffff027224 */ /* 0x000fe400078e0000 */
[----:B------:R-:W-:-:S04]  /*0ed0*/  IMAD.MOV.U32 R3, RZ, RZ, 0x0 ;  /* 0x00000000ff037424 */ /* 0x000fc800078e00ff */
[----:B------:R-:W-:Y:S05]  /*0ee0*/  RET.REL.NODEC R2 `(_Z16fft_stage_kernelP6float2mi) ;  /* 0xfffffff002447950 */ /* 0x000fea0003c3ffff */
.L_x_43:
        /* <DEDUP_REMOVED lines=9> */
.L_x_50:


//--------------------- .nv.global.init           --------------------------
	.section	.nv.global.init,"aw",@progbits
	.align	4
.nv.global.init:
	.type		__cudart_i2opi_f,@object
	.size		__cudart_i2opi_f,(.L_0 - __cudart_i2opi_f)
__cudart_i2opi_f:
        /*0000*/ 	.byte	0x41, 0x90, 0x43, 0x3c, 0x99, 0x95, 0x62, 0xdb, 0xc0, 0xdd, 0x34, 0xf5, 0xd1, 0x57, 0x27, 0xfc
        /*0010*/ 	.byte	0x29, 0x15, 0x44, 0x4e, 0x6e, 0x83, 0xf9, 0xa2
.L_0:


//--------------------- .nv.shared.reserved.0     --------------------------
	.section	.nv.shared.reserved.0,"aw",@nobits
	.weak		__nv_reservedSMEM_offset_0_alias
	.size		__nv_reservedSMEM_offset_0_alias, 0, 64
	.other		__nv_reservedSMEM_offset_0_alias,@"STO_CUDA_RESERVED_SHARED STV_DEFAULT"
__nv_reservedSMEM_offset_0_alias:
	.zero		0
	.zero		64


//--------------------- .nv.constant0._Z22col_bit_reverse_kernelPK6float2PS_mmi --------------------------
	.section	.nv.constant0._Z22col_bit_reverse_kernelPK6float2PS_mmi,"a",@progbits
	.sectionflags	@""
	.align	4
.nv.constant0._Z22col_bit_reverse_kernelPK6float2PS_mmi:
	.zero		932


//--------------------- .nv.constant0._Z22row_bit_reverse_kernelPK6float2PS_mmi --------------------------
	.section	.nv.constant0._Z22row_bit_reverse_kernelPK6float2PS_mmi,"a",@progbits
	.sectionflags	@""
	.align	4
.nv.constant0._Z22row_bit_reverse_kernelPK6float2PS_mmi:
	.zero		932


//--------------------- .nv.constant0._Z18bit_reverse_kernelPK6float2PS_i --------------------------
	.section	.nv.constant0._Z18bit_reverse_kernelPK6float2PS_i,"a",@progbits
	.sectionflags	@""
	.align	4
.nv.constant0._Z18bit_reverse_kernelPK6float2PS_i:
	.zero		916


//--------------------- .nv.constant0._Z20col_fft_stage_kernelP6float2mmi --------------------------
	.section	.nv.constant0._Z20col_fft_stage_kernelP6float2mmi,"a",@progbits
	.sectionflags	@""
	.align	4
.nv.constant0._Z20col_fft_stage_kernelP6float2mmi:
	.zero		924


//--------------------- .nv.constant0._Z20row_fft_stage_kernelP6float2mmi --------------------------
	.section	.nv.constant0._Z20row_fft_stage_kernelP6float2mmi,"a",@progbits
	.sectionflags	@""
	.align	4
.nv.constant0._Z20row_fft_stage_kernelP6float2mmi:
	.zero		924


//--------------------- .nv.constant0._Z16fft_stage_kernelP6float2mi --------------------------
	.section	.nv.constant0._Z16fft_stage_kernelP6float2mi,"a",@progbits
	.sectionflags	@""
	.align	4
.nv.constant0._Z16fft_stage_kernelP6float2mi:
	.zero		916


//--------------------- SYMBOLS --------------------------

	.type		.nv.reservedSmem.offset0,@object
	.size		.nv.reservedSmem.offset0,0x4
